	.headerflags	@"EF_CUDA_TEXMODE_UNIFIED EF_CUDA_64BIT_ADDRESS EF_CUDA_SM86 EF_CUDA_VIRTUAL_SM(EF_CUDA_SM86)"
	.elftype	@"ET_EXEC"


//--------------------- .nv.info                  --------------------------
	.section	.nv.info,"",@"SHT_CUDA_INFO"
	.align	4


	//----- nvinfo : EIATTR_REGCOUNT
	.align		4
        /*0000*/ 	.byte	0x04, 0x2f
        /*0002*/ 	.short	(.L_2 - .L_1)
	.align		4
.L_1:
        /*0004*/ 	.word	index@(triton_red_fused__to_copy_add_amax_amin_clamp_mul_native_layer_norm_reciprocal_10)
        /*0008*/ 	.word	0x00000028


	//----- nvinfo : EIATTR_MIN_STACK_SIZE
	.align		4
.L_2:
        /*000c*/ 	.byte	0x04, 0x12
        /*000e*/ 	.short	(.L_4 - .L_3)
	.align		4
.L_3:
        /*0010*/ 	.word	index@(triton_red_fused__to_copy_add_amax_amin_clamp_mul_native_layer_norm_reciprocal_10)
        /*0014*/ 	.word	0x00000000


	//----- nvinfo : EIATTR_FRAME_SIZE
	.align		4
.L_4:
        /*0018*/ 	.byte	0x04, 0x11
        /*001a*/ 	.short	(.L_6 - .L_5)
	.align		4
.L_5:
        /*001c*/ 	.word	index@(triton_red_fused__to_copy_add_amax_amin_clamp_mul_native_layer_norm_reciprocal_10)
        /*0020*/ 	.word	0x00000000


	//----- nvinfo : EIATTR_MIN_STACK_SIZE
	.align		4
.L_6:
        /*0024*/ 	.byte	0x04, 0x12
        /*0026*/ 	.short	(.L_8 - .L_7)
	.align		4
.L_7:
        /*0028*/ 	.word	index@(triton_red_fused__to_copy_add_amax_amin_clamp_mul_native_layer_norm_reciprocal_10)
        /*002c*/ 	.word	0x00000000
.L_8:


//--------------------- .nv.info.triton_red_fused__to_copy_add_amax_amin_clamp_mul_native_layer_norm_reciprocal_10 --------------------------
	.section	.nv.info.triton_red_fused__to_copy_add_amax_amin_clamp_mul_native_layer_norm_reciprocal_10,"",@"SHT_CUDA_INFO"
	.sectionflags	@""
	.align	4


	//----- nvinfo : EIATTR_CUDA_API_VERSION
	.align		4
        /*0000*/ 	.byte	0x04, 0x37
        /*0002*/ 	.short	(.L_10 - .L_9)
.L_9:
        /*0004*/ 	.word	0x0000007c


	//----- nvinfo : EIATTR_SW2861232_WAR
	.align		4
.L_10:
        /*0008*/ 	.byte	0x01, 0x35
	.zero		2


	//----- nvinfo : EIATTR_PARAM_CBANK
	.align		4
        /*000c*/ 	.byte	0x04, 0x0a
        /*000e*/ 	.short	(.L_12 - .L_11)
	.align		4
.L_11:
        /*0010*/ 	.word	index@(.nv.constant0.triton_red_fused__to_copy_add_amax_amin_clamp_mul_native_layer_norm_reciprocal_10)
        /*0014*/ 	.short	0x0160
        /*0016*/ 	.short	0x0078


	//----- nvinfo : EIATTR_CBANK_PARAM_SIZE
	.align		4
.L_12:
        /*0018*/ 	.byte	0x03, 0x19
        /*001a*/ 	.short	0x0078


	//----- nvinfo : EIATTR_KPARAM_INFO
	.align		4
        /*001c*/ 	.byte	0x04, 0x17
        /*001e*/ 	.short	(.L_14 - .L_13)
.L_13:
        /*0020*/ 	.word	0x00000000
        /*0024*/ 	.short	0x000f
        /*0026*/ 	.short	0x0070
        /*0028*/ 	.byte	0x00, 0xf4, 0x21, 0x00


	//----- nvinfo : EIATTR_KPARAM_INFO
	.align		4
.L_14:
        /*002c*/ 	.byte	0x04, 0x17
        /*002e*/ 	.short	(.L_16 - .L_15)
.L_15:
        /*0030*/ 	.word	0x00000000
        /*0034*/ 	.short	0x000e
        /*0036*/ 	.short	0x006c
        /*0038*/ 	.byte	0x00, 0xf0, 0x11, 0x00


	//----- nvinfo : EIATTR_KPARAM_INFO
	.align		4
.L_16:
        /*003c*/ 	.byte	0x04, 0x17
        /*003e*/ 	.short	(.L_18 - .L_17)
.L_17:
        /*0040*/ 	.word	0x00000000
        /*0044*/ 	.short	0x000d
        /*0046*/ 	.short	0x0068
        /*0048*/ 	.byte	0x00, 0xf0, 0x11, 0x00


	//----- nvinfo : EIATTR_KPARAM_INFO
	.align		4
.L_18:
        /*004c*/ 	.byte	0x04, 0x17
        /*004e*/ 	.short	(.L_20 - .L_19)
.L_19:
        /*0050*/ 	.word	0x00000000
        /*0054*/ 	.short	0x000c
        /*0056*/ 	.short	0x0060
        /*0058*/ 	.byte	0x00, 0xf4, 0x21, 0x00


	//----- nvinfo : EIATTR_KPARAM_INFO
	.align		4
.L_20:
        /*005c*/ 	.byte	0x04, 0x17
        /*005e*/ 	.short	(.L_22 - .L_21)
.L_21:
        /*0060*/ 	.word	0x00000000
        /*0064*/ 	.short	0x000b
        /*0066*/ 	.short	0x0058
        /*0068*/ 	.byte	0x00, 0xf4, 0x21, 0x00


	//----- nvinfo : EIATTR_KPARAM_INFO
	.align		4
.L_22:
        /*006c*/ 	.byte	0x04, 0x17
        /*006e*/ 	.short	(.L_24 - .L_23)
.L_23:
        /*0070*/ 	.word	0x00000000
        /*0074*/ 	.short	0x000a
        /*0076*/ 	.short	0x0050
        /*0078*/ 	.byte	0x00, 0xf4, 0x21, 0x00


	//----- nvinfo : EIATTR_KPARAM_INFO
	.align		4
.L_24:
        /*007c*/ 	.byte	0x04, 0x17
        /*007e*/ 	.short	(.L_26 - .L_25)
.L_25:
        /*0080*/ 	.word	0x00000000
        /*0084*/ 	.short	0x0009
        /*0086*/ 	.short	0x0048
        /*0088*/ 	.byte	0x00, 0xf4, 0x21, 0x00


	//----- nvinfo : EIATTR_KPARAM_INFO
	.align		4
.L_26:
        /*008c*/ 	.byte	0x04, 0x17
        /*008e*/ 	.short	(.L_28 - .L_27)
.L_27:
        /*0090*/ 	.word	0x00000000
        /*0094*/ 	.short	0x0008
        /*0096*/ 	.short	0x0040
        /*0098*/ 	.byte	0x00, 0xf4, 0x21, 0x00


	//----- nvinfo : EIATTR_KPARAM_INFO
	.align		4
.L_28:
        /*009c*/ 	.byte	0x04, 0x17
        /*009e*/ 	.short	(.L_30 - .L_29)
.L_29:
        /*00a0*/ 	.word	0x00000000
        /*00a4*/ 	.short	0x0007
        /*00a6*/ 	.short	0x0038
        /*00a8*/ 	.byte	0x00, 0xf4, 0x21, 0x00


	//----- nvinfo : EIATTR_KPARAM_INFO
	.align		4
.L_30:
        /*00ac*/ 	.byte	0x04, 0x17
        /*00ae*/ 	.short	(.L_32 - .L_31)
.L_31:
        /*00b0*/ 	.word	0x00000000
        /*00b4*/ 	.short	0x0006
        /*00b6*/ 	.short	0x0030
        /*00b8*/ 	.byte	0x00, 0xf4, 0x21, 0x00


	//----- nvinfo : EIATTR_KPARAM_INFO
	.align		4
.L_32:
        /*00bc*/ 	.byte	0x04, 0x17
        /*00be*/ 	.short	(.L_34 - .L_33)
.L_33:
        /*00c0*/ 	.word	0x00000000
        /*00c4*/ 	.short	0x0005
        /*00c6*/ 	.short	0x0028
        /*00c8*/ 	.byte	0x00, 0xf4, 0x21, 0x00


	//----- nvinfo : EIATTR_KPARAM_INFO
	.align		4
.L_34:
        /*00cc*/ 	.byte	0x04, 0x17
        /*00ce*/ 	.short	(.L_36 - .L_35)
.L_35:
        /*00d0*/ 	.word	0x00000000
        /*00d4*/ 	.short	0x0004
        /*00d6*/ 	.short	0x0020
        /*00d8*/ 	.byte	0x00, 0xf4, 0x21, 0x00


	//----- nvinfo : EIATTR_KPARAM_INFO
	.align		4
.L_36:
        /*00dc*/ 	.byte	0x04, 0x17
        /*00de*/ 	.short	(.L_38 - .L_37)
.L_37:
        /*00e0*/ 	.word	0x00000000
        /*00e4*/ 	.short	0x0003
        /*00e6*/ 	.short	0x0018
        /*00e8*/ 	.byte	0x00, 0xf4, 0x21, 0x00


	//----- nvinfo : EIATTR_KPARAM_INFO
	.align		4
.L_38:
        /*00ec*/ 	.byte	0x04, 0x17
        /*00ee*/ 	.short	(.L_40 - .L_39)
.L_39:
        /*00f0*/ 	.word	0x00000000
        /*00f4*/ 	.short	0x0002
        /*00f6*/ 	.short	0x0010
        /*00f8*/ 	.byte	0x00, 0xf4, 0x21, 0x00


	//----- nvinfo : EIATTR_KPARAM_INFO
	.align		4
.L_40:
        /*00fc*/ 	.byte	0x04, 0x17
        /*00fe*/ 	.short	(.L_42 - .L_41)
.L_41:
        /*0100*/ 	.word	0x00000000
        /*0104*/ 	.short	0x0001
        /*0106*/ 	.short	0x0008
        /*0108*/ 	.byte	0x00, 0xf4, 0x21, 0x00


	//----- nvinfo : EIATTR_KPARAM_INFO
	.align		4
.L_42:
        /*010c*/ 	.byte	0x04, 0x17
        /*010e*/ 	.short	(.L_44 - .L_43)
.L_43:
        /*0110*/ 	.word	0x00000000
        /*0114*/ 	.short	0x0000
        /*0116*/ 	.short	0x0000
        /*0118*/ 	.byte	0x00, 0xf4, 0x21, 0x00


	//----- nvinfo : EIATTR_MAXREG_COUNT
	.align		4
.L_44:
        /*011c*/ 	.byte	0x03, 0x1b
        /*011e*/ 	.short	0x00ff


	//----- nvinfo : EIATTR_COOP_GROUP_MASK_REGIDS
	.align		4
        /*0120*/ 	.byte	0x04, 0x29
        /*0122*/ 	.short	(.L_46 - .L_45)


	//   ....[0]....
.L_45:
        /*0124*/ 	.word	0xffffffff


	//   ....[1]....
        /*0128*/ 	.word	0xffffffff


	//   ....[2]....
        /*012c*/ 	.word	0xffffffff


	//   ....[3]....
        /*0130*/ 	.word	0xffffffff


	//   ....[4]....
        /*0134*/ 	.word	0xffffffff


	//----- nvinfo : EIATTR_COOP_GROUP_INSTR_OFFSETS
	.align		4
.L_46:
        /*0138*/ 	.byte	0x04, 0x28
        /*013a*/ 	.short	(.L_48 - .L_47)


	//   ....[0]....
.L_47:
        /*013c*/ 	.word	0x00001380


	//   ....[1]....
        /*0140*/ 	.word	0x00001600


	//   ....[2]....
        /*0144*/ 	.word	0x00001650


	//   ....[3]....
        /*0148*/ 	.word	0x00001fa0


	//   ....[4]....
        /*014c*/ 	.word	0x00001fe0


	//----- nvinfo : EIATTR_EXIT_INSTR_OFFSETS
	.align		4
.L_48:
        /*0150*/ 	.byte	0x04, 0x1c
        /*0152*/ 	.short	(.L_50 - .L_49)


	//   ....[0]....
.L_49:
        /*0154*/ 	.word	0x00002670


	//----- nvinfo : EIATTR_REQNTID
	.align		4
.L_50:
        /*0158*/ 	.byte	0x04, 0x10
        /*015a*/ 	.short	(.L_52 - .L_51)
.L_51:
        /*015c*/ 	.word	0x00000080
        /*0160*/ 	.word	0x00000001
        /*0164*/ 	.word	0x00000001
.L_52:


//--------------------- .nv.callgraph             --------------------------
	.section	.nv.callgraph,"",@"SHT_CUDA_CALLGRAPH"
	.align	4
	.sectionentsize	8
	.align		4
        /*0000*/ 	.word	0x00000000
	.align		4
        /*0004*/ 	.word	0xffffffff
	.align		4
        /*0008*/ 	.word	0x00000000
	.align		4
        /*000c*/ 	.word	0xfffffffe
	.align		4
        /*0010*/ 	.word	0x00000000
	.align		4
        /*0014*/ 	.word	0xfffffffd
	.align		4
        /*0018*/ 	.word	0x00000000
	.align		4
        /*001c*/ 	.word	0xfffffffc


//--------------------- .nv.rel.action            --------------------------
	.section	.nv.rel.action,"",@"SHT_CUDA_RELOCINFO"
	.align	8
	.sectionentsize	8
        /*0000*/ 	.byte	0x73, 0x00, 0x00, 0x00, 0x00, 0x00, 0x00, 0x00, 0x00, 0x00, 0x00, 0x11, 0x25, 0x00, 0x05, 0x36


//--------------------- .nv.constant4             --------------------------
	.section	.nv.constant4,"a",@progbits
	.align	8
	.align		8
.nv.constant4:
        /*0000*/ 	.dword	_$_str


//--------------------- .nv.constant0.triton_red_fused__to_copy_add_amax_amin_clamp_mul_native_layer_norm_reciprocal_10 --------------------------
	.section	.nv.constant0.triton_red_fused__to_copy_add_amax_amin_clamp_mul_native_layer_norm_reciprocal_10,"a",@progbits
	.sectionflags	@""
	.align	4
.nv.constant0.triton_red_fused__to_copy_add_amax_amin_clamp_mul_native_layer_norm_reciprocal_10:
	.zero		472


//--------------------- .text.triton_red_fused__to_copy_add_amax_amin_clamp_mul_native_layer_norm_reciprocal_10 --------------------------
	.section	.text.triton_red_fused__to_copy_add_amax_amin_clamp_mul_native_layer_norm_reciprocal_10,"ax",@progbits
	.sectionflags	@"SHF_BARRIERS=1"
	.sectioninfo	@"SHI_REGISTERS=40"
	.align	128
        .global         triton_red_fused__to_copy_add_amax_amin_clamp_mul_native_layer_norm_reciprocal_10
        .type           triton_red_fused__to_copy_add_amax_amin_clamp_mul_native_layer_norm_reciprocal_10,@function
        .size           triton_red_fused__to_copy_add_amax_amin_clamp_mul_native_layer_norm_reciprocal_10,(.L_x_4 - triton_red_fused__to_copy_add_amax_amin_clamp_mul_native_layer_norm_reciprocal_10)
        .other          triton_red_fused__to_copy_add_amax_amin_clamp_mul_native_layer_norm_reciprocal_10,@"STO_CUDA_ENTRY STV_DEFAULT"
triton_red_fused__to_copy_add_amax_amin_clamp_mul_native_layer_norm_reciprocal_10:
.text.triton_red_fused__to_copy_add_amax_amin_clamp_mul_native_layer_norm_reciprocal_10:
[----:B------:R-:W-:Y:S02]  /*0000*/  IMAD.MOV.U32 R1, RZ, RZ, c[0x0][0x28] ;  /* 0x00000a00ff017624 */ /* 0x000fe400078e00ff */
[----:B------:R-:W0:Y:S01]  /*0010*/  S2R R18, SR_TID.X ;  /* 0x0000000000127919 */ /* 0x000e220000002100 */
[----:B------:R-:W1:Y:S01]  /*0020*/  S2UR UR6, SR_CTAID.X ;  /* 0x00000000000679c3 */ /* 0x000e620000002500 */
[----:B------:R-:W-:Y:S01]  /*0030*/  IMAD.MOV.U32 R19, RZ, RZ, 0x2 ;  /* 0x00000002ff137424 */ /* 0x000fe200078e00ff */
[----:B------:R-:W-:Y:S01]  /*0040*/  PRMT R21, RZ, 0x7610, R21 ;  /* 0x00007610ff157816 */ /* 0x000fe20000000015 */
[----:B------:R-:W-:Y:S01]  /*0050*/  ULDC.64 UR8, c[0x0][0x118] ;  /* 0x0000460000087ab9 */ /* 0x000fe20000000a00 */
[----:B0-----:R-:W-:Y:S01]  /*0060*/  SHF.R.U32.HI R20, RZ, 0x1, R18 ;  /* 0x00000001ff147819 */ /* 0x001fe20000011612 */
[----:B-1----:R-:W-:-:S03]  /*0070*/  USHF.L.U32 UR6, UR6, 0x6, URZ ;  /* 0x0000000606067899 */ /* 0x002fc6000800063f */
[----:B------:R-:W-:-:S04]  /*0080*/  SGXT.U32 R20, R20, 0x6 ;  /* 0x000000061414781a */ /* 0x000fc80000000000 */
[----:B------:R-:W-:-:S04]  /*0090*/  LOP3.LUT R22, R20, UR6, RZ, 0xfc, !PT ;  /* 0x0000000614167c12 */ /* 0x000fc8000f8efcff */
[C---:B------:R-:W-:Y:S01]  /*00a0*/  ISETP.GE.AND P1, PT, R22.reuse, 0xe10, PT ;  /* 0x00000e101600780c */ /* 0x040fe20003f26270 */
[----:B------:R-:W-:Y:S01]  /*00b0*/  IMAD.WIDE R2, R22, R19, c[0x0][0x180] ;  /* 0x0000600016027625 */ /* 0x000fe200078e0213 */
[----:B------:R-:W-:-:S11]  /*00c0*/  PRMT R23, RZ, 0x7610, R23 ;  /* 0x00007610ff177816 */ /* 0x000fd60000000017 */
[----:B------:R0:W2:Y:S01]  /*00d0*/  @!P1 LDG.E.EL.U16 R21, [R2.64] ;  /* 0x0000000802159981 */ /* 0x0000a2000c2e1500 */
[----:B------:R-:W-:-:S05]  /*00e0*/  IMAD.WIDE R8, R22, R19, c[0x0][0x188] ;  /* 0x0000620016087625 */ /* 0x000fca00078e0213 */
[----:B------:R1:W3:Y:S01]  /*00f0*/  @!P1 LDG.E.EL.U16 R23, [R8.64] ;  /* 0x0000000808179981 */ /* 0x0002e2000c2e1500 */
[----:B------:R-:W-:Y:S01]  /*0100*/  IMAD.SHL.U32 R24, R18, 0x4, RZ ;  /* 0x0000000412187824 */ /* 0x000fe200078e00ff */
[----:B------:R-:W-:Y:S01]  /*0110*/  CS2R R4, SRZ ;  /* 0x0000000000047805 */ /* 0x000fe2000001ff00 */
[----:B------:R-:W-:-:S03]  /*0120*/  IMAD.MOV.U32 R11, RZ, RZ, 0x4 ;  /* 0x00000004ff0b7424 */ /* 0x000fc600078e00ff */
[----:B------:R-:W-:Y:S01]  /*0130*/  LOP3.LUT R24, R24, 0x4, RZ, 0xc0, !PT ;  /* 0x0000000418187812 */ /* 0x000fe200078ec0ff */
[----:B------:R-:W-:-:S04]  /*0140*/  CS2R R6, SRZ ;  /* 0x0000000000067805 */ /* 0x000fc8000001ff00 */
[----:B------:R-:W-:Y:S02]  /*0150*/  IMAD R0, R22, 0xc00, R24 ;  /* 0x00000c0016007824 */ /* 0x000fe400078e0218 */
[----:B------:R-:W-:-:S04]  /*0160*/  IMAD.WIDE.U32 R16, R24, R19, c[0x0][0x190] ;  /* 0x0000640018107625 */ /* 0x000fc800078e0013 */
[----:B------:R-:W-:Y:S02]  /*0170*/  IMAD.WIDE.U32 R14, R24, R19, c[0x0][0x198] ;  /* 0x00006600180e7625 */ /* 0x000fe400078e0013 */
[----:B------:R-:W4:Y:S02]  /*0180*/  LDG.E.EL.64 R16, [R16.64] ;  /* 0x0000000810107981 */ /* 0x000f24000c2e1b00 */
[----:B------:R-:W-:Y:S02]  /*0190*/  IMAD.WIDE R28, R0, R11, c[0x0][0x178] ;  /* 0x00005e00001c7625 */ /* 0x000fe400078e020b */
[----:B------:R-:W5:Y:S04]  /*01a0*/  LDG.E.EL.64 R14, [R14.64] ;  /* 0x000000080e0e7981 */ /* 0x000f68000c2e1b00 */
[----:B------:R1:W5:Y:S01]  /*01b0*/  @!P1 LDG.E.EF.128 R4, [R28.64] ;  /* 0x000000081c049981 */ /* 0x000362000c0e1d00 */
[----:B------:R-:W-:Y:S01]  /*01c0*/  IMAD.WIDE.U32 R12, R24, R19, c[0x0][0x170] ;  /* 0x00005c00180c7625 */ /* 0x000fe200078e0013 */
[----:B0-----:R-:W-:-:S03]  /*01d0*/  CS2R R2, SRZ ;  /* 0x0000000000027805 */ /* 0x001fc6000001ff00 */
[----:B-1----:R-:W-:Y:S02]  /*01e0*/  IMAD.WIDE.U32 R8, R24, R11, c[0x0][0x168] ;  /* 0x00005a0018087625 */ /* 0x002fe400078e000b */
[----:B------:R-:W5:Y:S02]  /*01f0*/  LDG.E.EL.64 R12, [R12.64+0x3000] ;  /* 0x003000080c0c7981 */ /* 0x000f64000c2e1b00 */
[----:B------:R-:W-:Y:S02]  /*0200*/  IMAD.WIDE R26, R0, R19, c[0x0][0x160] ;  /* 0x00005800001a7625 */ /* 0x000fe400078e0213 */
[----:B------:R-:W5:Y:S04]  /*0210*/  LDG.E.EL.128 R8, [R8.64+0x6000] ;  /* 0x0060000808087981 */ /* 0x000f68000c2e1d00 */
[----:B------:R0:W5:Y:S01]  /*0220*/  @!P1 LDG.E.EF.64 R2, [R26.64] ;  /* 0x000000081a029981 */ /* 0x000162000c0e1b00 */
[----:B------:R-:W-:Y:S01]  /*0230*/  LOP3.LUT R18, R18, 0x1, RZ, 0xc0, !PT ;  /* 0x0000000112127812 */ /* 0x000fe200078ec0ff */
[----:B------:R-:W-:Y:S01]  /*0240*/  UMOV UR4, URZ ;  /* 0x0000003f00047c82 */ /* 0x000fe20008000000 */
[----:B------:R-:W-:Y:S01]  /*0250*/  MOV R34, RZ ;  /* 0x000000ff00227202 */ /* 0x000fe20000000f00 */
[----:B------:R-:W0:Y:S01]  /*0260*/  S2R R29, SR_CTAID.X ;  /* 0x00000000001d7919 */ /* 0x000e220000002500 */
[----:B------:R-:W-:Y:S01]  /*0270*/  UMOV UR5, URZ ;  /* 0x0000003f00057c82 */ /* 0x000fe20008000000 */
[----:B0-----:R-:W-:-:S04]  /*0280*/  IMAD R27, R29, 0x40, R20 ;  /* 0x000000401d1b7824 */ /* 0x001fc800078e0214 */
[----:B------:R-:W-:Y:S02]  /*0290*/  IMAD R27, R27, 0xc00, R24 ;  /* 0x00000c001b1b7824 */ /* 0x000fe400078e0218 */
[----:B--2---:R-:W-:-:S05]  /*02a0*/  IMAD.U32 R25, R21, 0x10000, RZ ;  /* 0x0001000015197824 */ /* 0x004fca00078e00ff */
[----:B------:R-:W-:Y:S02]  /*02b0*/  FSETP.GE.AND P0, PT, R25, RZ, PT ;  /* 0x000000ff1900720b */ /* 0x000fe40003f06000 */
[----:B---3--:R-:W-:Y:S02]  /*02c0*/  SHF.L.U32 R25, R23, 0x10, RZ ;  /* 0x0000001017197819 */ /* 0x008fe400000006ff */
[----:B------:R-:W-:Y:S02]  /*02d0*/  SEL R21, R21, RZ, !P0 ;  /* 0x000000ff15157207 */ /* 0x000fe40004000000 */
[----:B------:R-:W-:-:S03]  /*02e0*/  FSETP.GTU.AND P0, PT, R25, RZ, PT ;  /* 0x000000ff1900720b */ /* 0x000fc60003f0c000 */
[----:B------:R-:W-:Y:S01]  /*02f0*/  IMAD.U32 R21, R21, 0x10000, RZ ;  /* 0x0001000015157824 */ /* 0x000fe200078e00ff */
[----:B------:R-:W-:-:S03]  /*0300*/  SEL R23, R23, RZ, P0 ;  /* 0x000000ff17177207 */ /* 0x000fc60000000000 */
[----:B------:R-:W-:Y:S02]  /*0310*/  FADD R21, RZ, -R21 ;  /* 0x80000015ff157221 */ /* 0x000fe40000000000 */
[----:B------:R-:W-:-:S03]  /*0320*/  IMAD.U32 R26, R23, 0x10000, RZ ;  /* 0x00010000171a7824 */ /* 0x000fc600078e00ff */
[C---:B------:R-:W-:Y:S02]  /*0330*/  FSETP.NAN.AND P2, PT, R21.reuse, R21, PT ;  /* 0x000000151500720b */ /* 0x040fe40003f48000 */
[----:B------:R-:W-:Y:S01]  /*0340*/  FSETP.GT.AND P0, PT, R21, R26, PT ;  /* 0x0000001a1500720b */ /* 0x000fe20003f04000 */
[C---:B----4-:R-:W-:Y:S01]  /*0350*/  IMAD.U32 R29, R17.reuse, 0x10000, RZ ;  /* 0x00010000111d7824 */ /* 0x050fe200078e00ff */
[----:B------:R-:W-:Y:S02]  /*0360*/  PRMT R20, R17, 0x7632, R20 ;  /* 0x0000763211147816 */ /* 0x000fe40000000014 */
[C---:B------:R-:W-:Y:S01]  /*0370*/  PRMT R17, R16.reuse, 0x7632, R17 ;  /* 0x0000763210117816 */ /* 0x040fe20000000011 */
[----:B------:R-:W-:Y:S02]  /*0380*/  IMAD.U32 R16, R16, 0x10000, RZ ;  /* 0x0001000010107824 */ /* 0x000fe400078e00ff */
[----:B------:R-:W-:Y:S01]  /*0390*/  IMAD.U32 R20, R20, 0x10000, RZ ;  /* 0x0001000014147824 */ /* 0x000fe200078e00ff */
[----:B-----5:R-:W-:Y:S01]  /*03a0*/  I2FP.F32.S32 R28, R5 ;  /* 0x00000005001c7245 */ /* 0x020fe20000201400 */
[----:B------:R-:W-:Y:S01]  /*03b0*/  IMAD.U32 R17, R17, 0x10000, RZ ;  /* 0x0001000011117824 */ /* 0x000fe200078e00ff */
[----:B------:R-:W-:-:S02]  /*03c0*/  I2FP.F32.S32 R24, R7 ;  /* 0x0000000700187245 */ /* 0x000fc40000201400 */
[----:B------:R-:W-:Y:S02]  /*03d0*/  @!P2 FSEL R21, R21, R26, P0 ;  /* 0x0000001a1515a208 */ /* 0x000fe40000000000 */
[----:B------:R-:W-:Y:S01]  /*03e0*/  ISETP.LT.AND P0, PT, R22, 0xe10, PT ;  /* 0x00000e101600780c */ /* 0x000fe20003f01270 */
[----:B------:R-:W-:Y:S01]  /*03f0*/  IMAD.U32 R22, R15, 0x10000, RZ ;  /* 0x000100000f167824 */ /* 0x000fe200078e00ff */
[----:B------:R-:W-:Y:S01]  /*0400*/  I2FP.F32.S32 R26, R6 ;  /* 0x00000006001a7245 */ /* 0x000fe20000201400 */
[----:B------:R-:W-:Y:S01]  /*0410*/  FMUL R33, R21, 0.0078740157186985015869 ;  /* 0x3c01020415217820 */ /* 0x000fe20000400000 */
[----:B------:R-:W-:Y:S02]  /*0420*/  PRMT R21, R15, 0x7632, R21 ;  /* 0x000076320f157816 */ /* 0x000fe40000000015 */
[----:B------:R-:W-:Y:S02]  /*0430*/  PRMT R15, R14, 0x7632, R15 ;  /* 0x000076320e0f7816 */ /* 0x000fe4000000000f */
[C---:B------:R-:W-:Y:S01]  /*0440*/  FSETP.GT.AND P2, PT, R33.reuse, 9.9999997473787516356e-06, PT ;  /* 0x3727c5ac2100780b */ /* 0x040fe20003f44000 */
[----:B------:R-:W-:Y:S01]  /*0450*/  IMAD.U32 R31, R2, 0x10000, RZ ;  /* 0x00010000021f7824 */ /* 0x000fe200078e00ff */
[----:B------:R-:W-:Y:S01]  /*0460*/  FSETP.NAN.AND P3, PT, R33, R33, PT ;  /* 0x000000212100720b */ /* 0x000fe20003f68000 */
[----:B------:R-:W-:Y:S01]  /*0470*/  IMAD.U32 R6, R15, 0x10000, RZ ;  /* 0x000100000f067824 */ /* 0x000fe200078e00ff */
[----:B------:R-:W-:Y:S01]  /*0480*/  SHF.L.U32 R5, R21, 0x10, RZ ;  /* 0x0000001015057819 */ /* 0x000fe200000006ff */
[----:B------:R-:W-:Y:S01]  /*0490*/  IMAD.U32 R15, R14, 0x10000, RZ ;  /* 0x000100000e0f7824 */ /* 0x000fe200078e00ff */
[C---:B------:R-:W-:Y:S01]  /*04a0*/  PRMT R14, R13.reuse, 0x7632, R14 ;  /* 0x000076320d0e7816 */ /* 0x040fe2000000000e */
[----:B------:R-:W-:-:S04]  /*04b0*/  IMAD.U32 R13, R13, 0x10000, RZ ;  /* 0x000100000d0d7824 */ /* 0x000fc800078e00ff */
[----:B------:R-:W-:Y:S01]  /*04c0*/  FADD R13, R10, R13 ;  /* 0x0000000d0a0d7221 */ /* 0x000fe20000000000 */
[----:B------:R-:W-:Y:S01]  /*04d0*/  IMAD.U32 R14, R14, 0x10000, RZ ;  /* 0x000100000e0e7824 */ /* 0x000fe200078e00ff */
[----:B------:R-:W-:-:S03]  /*04e0*/  @!P2 FSEL R33, R33, 9.9999997473787516356e-06, P3 ;  /* 0x3727c5ac2121a808 */ /* 0x000fc60001800000 */
[----:B------:R-:W-:Y:S02]  /*04f0*/  FADD R11, R11, R14 ;  /* 0x0000000e0b0b7221 */ /* 0x000fe40000000000 */
[C---:B------:R-:W-:Y:S01]  /*0500*/  FMUL R28, R33.reuse, R28 ;  /* 0x0000001c211c7220 */ /* 0x040fe20000400000 */
[C---:B------:R-:W-:Y:S01]  /*0510*/  FMUL R7, R33.reuse, R24 ;  /* 0x0000001821077220 */ /* 0x040fe20000400000 */
[----:B------:R-:W-:Y:S01]  /*0520*/  I2FP.F32.S32 R24, R4 ;  /* 0x0000000400187245 */ /* 0x000fe20000201400 */
[----:B------:R-:W-:Y:S01]  /*0530*/  FMUL R26, R33, R26 ;  /* 0x0000001a211a7220 */ /* 0x000fe20000400000 */
[--C-:B------:R-:W-:Y:S01]  /*0540*/  FFMA R4, R17, R28, R6.reuse ;  /* 0x0000001c11047223 */ /* 0x100fe20000000006 */
[----:B------:R-:W-:Y:S01]  /*0550*/  PRMT R6, R12, 0x7632, R6 ;  /* 0x000076320c067816 */ /* 0x000fe20000000006 */
[----:B------:R-:W-:Y:S01]  /*0560*/  FFMA R5, R20, R7, R5 ;  /* 0x0000000714057223 */ /* 0x000fe20000000005 */
[----:B------:R-:W-:Y:S01]  /*0570*/  IMAD.U32 R7, R12, 0x10000, RZ ;  /* 0x000100000c077824 */ /* 0x000fe200078e00ff */
[----:B------:R-:W-:Y:S01]  /*0580*/  FMUL R24, R33, R24 ;  /* 0x0000001821187220 */ /* 0x000fe20000400000 */
[----:B------:R-:W-:Y:S01]  /*0590*/  SHF.L.U32 R6, R6, 0x10, RZ ;  /* 0x0000001006067819 */ /* 0x000fe200000006ff */
[----:B------:R-:W-:Y:S01]  /*05a0*/  FFMA R29, R29, R26, R22 ;  /* 0x0000001a1d1d7223 */ /* 0x000fe20000000016 */
[--C-:B------:R-:W-:Y:S01]  /*05b0*/  FADD R10, R8, R7.reuse ;  /* 0x00000007080a7221 */ /* 0x100fe20000000000 */
[----:B------:R-:W-:Y:S01]  /*05c0*/  PRMT R7, R2, 0x7632, R7 ;  /* 0x0000763202077816 */ /* 0x000fe20000000007 */
[----:B------:R-:W-:Y:S01]  /*05d0*/  FFMA R15, R16, R24, R15 ;  /* 0x00000018100f7223 */ /* 0x000fe2000000000f */
[----:B------:R-:W-:Y:S01]  /*05e0*/  FADD R8, R9, R6 ;  /* 0x0000000609087221 */ /* 0x000fe20000000000 */
[C---:B------:R-:W-:Y:S01]  /*05f0*/  IMAD.U32 R6, R3.reuse, 0x10000, RZ ;  /* 0x0001000003067824 */ /* 0x040fe200078e00ff */
[----:B------:R-:W-:Y:S01]  /*0600*/  PRMT R3, R3, 0x7632, R3 ;  /* 0x0000763203037816 */ /* 0x000fe20000000003 */
[----:B------:R-:W-:Y:S01]  /*0610*/  IMAD.U32 R9, R7, 0x10000, RZ ;  /* 0x0001000007097824 */ /* 0x000fe200078e00ff */
[----:B------:R-:W-:Y:S01]  /*0620*/  FFMA R31, R10, R15, R31 ;  /* 0x0000000f0a1f7223 */ /* 0x000fe2000000001f */
[----:B------:R-:W-:Y:S01]  /*0630*/  FFMA R29, R13, R29, R6 ;  /* 0x0000001d0d1d7223 */ /* 0x000fe20000000006 */
[----:B------:R-:W-:Y:S01]  /*0640*/  IMAD.MOV.U32 R17, RZ, RZ, 0x10 ;  /* 0x00000010ff117424 */ /* 0x000fe200078e00ff */
[----:B------:R-:W-:Y:S01]  /*0650*/  FFMA R30, R8, R4, R9 ;  /* 0x00000004081e7223 */ /* 0x000fe20000000009 */
[----:B------:R-:W-:Y:S01]  /*0660*/  IMAD.U32 R32, R3, 0x10000, RZ ;  /* 0x0001000003207824 */ /* 0x000fe200078e00ff */
[----:B------:R-:W-:Y:S01]  /*0670*/  SEL R16, RZ, 0x3f800000, !P0 ;  /* 0x3f800000ff107807 */ /* 0x000fe20004000000 */
[----:B------:R-:W-:-:S02]  /*0680*/  IMAD.WIDE R8, R0, R19, c[0x0][0x1a0] ;  /* 0x0000680000087625 */ /* 0x000fc400078e0213 */
[----:B------:R-:W-:Y:S01]  /*0690*/  FFMA R32, R11, R5, R32 ;  /* 0x000000050b207223 */ /* 0x000fe20000000020 */
[----:B------:R-:W-:Y:S01]  /*06a0*/  F2FP.BF16.PACK_AB R10, R30, R31 ;  /* 0x0000001f1e0a723e */ /* 0x000fe200000010ff */
[----:B------:R-:W-:Y:S01]  /*06b0*/  IMAD.WIDE.U32 R6, R18, R17, c[0x0][0x168] ;  /* 0x00005a0012067625 */ /* 0x000fe200078e0011 */
[----:B------:R-:W-:Y:S02]  /*06c0*/  FSEL R30, R30, RZ, !P1 ;  /* 0x000000ff1e1e7208 */ /* 0x000fe40004800000 */
[----:B------:R-:W-:Y:S01]  /*06d0*/  F2FP.BF16.PACK_AB R11, R32, R29 ;  /* 0x0000001d200b723e */ /* 0x000fe200000010ff */
[----:B------:R-:W-:Y:S01]  /*06e0*/  IMAD.WIDE.U32 R2, R18, 0x8, RZ ;  /* 0x0000000812027825 */ /* 0x000fe200078e00ff */
[----:B------:R-:W-:Y:S02]  /*06f0*/  IADD3 R28, P2, R6, 0x6020, RZ ;  /* 0x00006020061c7810 */ /* 0x000fe40007f5e0ff */
[----:B------:R-:W-:Y:S01]  /*0700*/  FSEL R32, R32, RZ, !P1 ;  /* 0x000000ff20207208 */ /* 0x000fe20004800000 */
[----:B------:R0:W-:Y:S01]  /*0710*/  @!P1 STG.E.64 [R8.64], R10 ;  /* 0x0000000a08009986 */ /* 0x0001e2000c101b08 */
[C---:B------:R-:W-:Y:S01]  /*0720*/  LOP3.LUT R20, R2.reuse, 0x10, RZ, 0xfc, !PT ;  /* 0x0000001002147812 */ /* 0x040fe200078efcff */
[----:B------:R-:W-:Y:S01]  /*0730*/  IMAD.X R21, RZ, RZ, R7, P2 ;  /* 0x000000ffff157224 */ /* 0x000fe200010e0607 */
[----:B------:R-:W-:Y:S01]  /*0740*/  IADD3 R18, P2, R2, c[0x0][0x170], RZ ;  /* 0x00005c0002127a10 */ /* 0x000fe20007f5e0ff */
[----:B------:R-:W-:Y:S01]  /*0750*/  CS2R R6, SRZ ;  /* 0x0000000000067805 */ /* 0x000fe2000001ff00 */
[C---:B------:R-:W-:Y:S01]  /*0760*/  IADD3 R26, P3, R20.reuse, c[0x0][0x198], RZ ;  /* 0x00006600141a7a10 */ /* 0x040fe20007f7e0ff */
[----:B------:R-:W-:Y:S01]  /*0770*/  IMAD.MOV.U32 R4, RZ, RZ, RZ ;  /* 0x000000ffff047224 */ /* 0x000fe200078e00ff */
[----:B------:R-:W-:Y:S01]  /*0780*/  IADD3.X R5, R3, c[0x0][0x174], RZ, P2, !PT ;  /* 0x00005d0003057a10 */ /* 0x000fe200017fe4ff */
[--C-:B------:R-:W-:Y:S01]  /*0790*/  IMAD.MOV.U32 R2, RZ, RZ, R16.reuse ;  /* 0x000000ffff027224 */ /* 0x100fe200078e0010 */
[----:B------:R-:W-:Y:S01]  /*07a0*/  IADD3 R20, P4, R20, c[0x0][0x190], RZ ;  /* 0x0000640014147a10 */ /* 0x000fe20007f9e0ff */
[----:B------:R-:W-:Y:S01]  /*07b0*/  IMAD.MOV.U32 R0, RZ, RZ, R16 ;  /* 0x000000ffff007224 */ /* 0x000fe200078e0010 */
[----:B------:R-:W-:-:S02]  /*07c0*/  IADD3 R18, P2, R18, 0x3010, RZ ;  /* 0x0000301012127810 */ /* 0x000fc40007f5e0ff */
[C---:B------:R-:W-:Y:S02]  /*07d0*/  IADD3.X R19, R3.reuse, c[0x0][0x19c], RZ, P3, !PT ;  /* 0x0000670003137a10 */ /* 0x040fe40001ffe4ff */
[----:B------:R-:W-:Y:S01]  /*07e0*/  IADD3.X R17, R3, c[0x0][0x194], RZ, P4, !PT ;  /* 0x0000650003117a10 */ /* 0x000fe200027fe4ff */
[----:B------:R-:W-:Y:S01]  /*07f0*/  IMAD.X R5, RZ, RZ, R5, P2 ;  /* 0x000000ffff057224 */ /* 0x000fe200010e0605 */
[----:B------:R-:W-:Y:S01]  /*0800*/  FSEL R29, R29, RZ, !P1 ;  /* 0x000000ff1d1d7208 */ /* 0x000fe20004800000 */
[----:B------:R-:W-:Y:S01]  /*0810*/  IMAD.MOV.U32 R3, RZ, RZ, R16 ;  /* 0x000000ffff037224 */ /* 0x000fe200078e0010 */
[----:B0-----:R-:W-:Y:S02]  /*0820*/  FSEL R31, R31, RZ, !P1 ;  /* 0x000000ff1f1f7208 */ /* 0x001fe40004800000 */
.L_x_0:
[----:B------:R-:W-:Y:S01]  /*0830*/  IADD3 R35, R27, 0x8, RZ ;  /* 0x000000081b237810 */ /* 0x000fe20007ffe0ff */
[----:B------:R-:W-:Y:S01]  /*0840*/  IMAD.MOV.U32 R12, RZ, RZ, 0x4 ;  /* 0x00000004ff0c7424 */ /* 0x000fe200078e00ff */
[----:B0-----:R-:W-:Y:S01]  /*0850*/  CS2R R8, SRZ ;  /* 0x0000000000087805 */ /* 0x001fe2000001ff00 */
[----:B------:R-:W-:Y:S01]  /*0860*/  CS2R R10, SRZ ;  /* 0x00000000000a7805 */ /* 0x000fe2000001ff00 */
[----:B------:R-:W-:Y:S01]  /*0870*/  IADD3 R35, R35, UR4, RZ ;  /* 0x0000000423237c10 */ /* 0x000fe2000fffe0ff */
[----:B------:R-:W-:Y:S01]  /*0880*/  IMAD.MOV.U32 R15, RZ, RZ, R17 ;  /* 0x000000ffff0f7224 */ /* 0x000fe200078e0011 */
[----:B------:R-:W-:-:S03]  /*0890*/  MOV R14, R20 ;  /* 0x00000014000e7202 */ /* 0x000fc60000000f00 */
[----:B------:R-:W-:Y:S02]  /*08a0*/  IMAD.WIDE R12, R35, R12, c[0x0][0x178] ;  /* 0x00005e00230c7625 */ /* 0x000fe400078e020c */
[----:B------:R-:W2:Y:S04]  /*08b0*/  LDG.E.EL.64 R24, [R14.64] ;  /* 0x000000080e187981 */ /* 0x000ea8000c2e1b00 */
[----:B------:R0:W3:Y:S02]  /*08c0*/  @!P1 LDG.E.EF.128 R8, [R12.64] ;  /* 0x000000080c089981 */ /* 0x0000e4000c0e1d00 */
[----:B0-----:R-:W-:Y:S02]  /*08d0*/  IMAD.MOV.U32 R12, RZ, RZ, R26 ;  /* 0x000000ffff0c7224 */ /* 0x001fe400078e001a */
[----:B------:R-:W-:-:S05]  /*08e0*/  IMAD.MOV.U32 R13, RZ, RZ, R19 ;  /* 0x000000ffff0d7224 */ /* 0x000fca00078e0013 */
[----:B------:R0:W4:Y:S02]  /*08f0*/  LDG.E.EL.64 R22, [R12.64] ;  /* 0x000000080c167981 */ /* 0x000124000c2e1b00 */
[----:B0-----:R-:W-:Y:S01]  /*0900*/  IMAD.MOV.U32 R13, RZ, RZ, R21 ;  /* 0x000000ffff0d7224 */ /* 0x001fe200078e0015 */
[----:B---3--:R-:W-:Y:S02]  /*0910*/  I2FP.F32.S32 R37, R11 ;  /* 0x0000000b00257245 */ /* 0x008fe40000201400 */
[----:B--2---:R-:W-:-:S03]  /*0920*/  PRMT R11, R25, 0x7632, R11 ;  /* 0x00007632190b7816 */ /* 0x004fc6000000000b */
[----:B------:R-:W-:Y:S02]  /*0930*/  FMUL R37, R33, R37 ;  /* 0x0000002521257220 */ /* 0x000fe40000400000 */
[----:B------:R-:W-:Y:S01]  /*0940*/  IMAD.U32 R11, R11, 0x10000, RZ ;  /* 0x000100000b0b7824 */ /* 0x000fe200078e00ff */
[----:B----4-:R-:W-:-:S05]  /*0950*/  PRMT R36, R23, 0x7632, R36 ;  /* 0x0000763217247816 */ /* 0x010fca0000000024 */
[----:B------:R-:W-:-:S04]  /*0960*/  IMAD.U32 R36, R36, 0x10000, RZ ;  /* 0x0001000024247824 */ /* 0x000fc800078e00ff */
[----:B------:R-:W-:Y:S01]  /*0970*/  FFMA R36, R11, R37, R36 ;  /* 0x000000250b247223 */ /* 0x000fe20000000024 */
[----:B------:R-:W-:Y:S01]  /*0980*/  I2FP.F32.S32 R11, R10 ;  /* 0x0000000a000b7245 */ /* 0x000fe20000201400 */
[----:B------:R-:W-:Y:S01]  /*0990*/  IMAD.U32 R10, R23, 0x10000, RZ ;  /* 0x00010000170a7824 */ /* 0x000fe200078e00ff */
[----:B------:R-:W-:-:S03]  /*09a0*/  SHF.L.U32 R25, R25, 0x10, RZ ;  /* 0x0000001019197819 */ /* 0x000fc600000006ff */
[----:B------:R-:W-:Y:S01]  /*09b0*/  FMUL R11, R33, R11 ;  /* 0x0000000b210b7220 */ /* 0x000fe20000400000 */
[----:B------:R-:W-:-:S03]  /*09c0*/  I2FP.F32.S32 R12, R9 ;  /* 0x00000009000c7245 */ /* 0x000fc60000201400 */
[--C-:B------:R-:W-:Y:S01]  /*09d0*/  FFMA R23, R25, R11, R10.reuse ;  /* 0x0000000b19177223 */ /* 0x100fe2000000000a */
[----:B------:R-:W-:Y:S02]  /*09e0*/  PRMT R10, R24, 0x7632, R10 ;  /* 0x00007632180a7816 */ /* 0x000fe4000000000a */
[----:B------:R-:W-:Y:S01]  /*09f0*/  PRMT R11, R22, 0x7632, R11 ;  /* 0x00007632160b7816 */ /* 0x000fe2000000000b */
[----:B------:R-:W-:Y:S02]  /*0a00*/  FMUL R12, R33, R12 ;  /* 0x0000000c210c7220 */ /* 0x000fe40000400000 */
[----:B------:R-:W-:Y:S02]  /*0a10*/  IMAD.U32 R10, R10, 0x10000, RZ ;  /* 0x000100000a0a7824 */ /* 0x000fe400078e00ff */
[----:B------:R-:W-:-:S04]  /*0a20*/  IMAD.U32 R11, R11, 0x10000, RZ ;  /* 0x000100000b0b7824 */ /* 0x000fc800078e00ff */
[----:B------:R-:W-:Y:S01]  /*0a30*/  FFMA R25, R10, R12, R11 ;  /* 0x0000000c0a197223 */ /* 0x000fe2000000000b */
[----:B------:R-:W-:Y:S02]  /*0a40*/  IMAD.MOV.U32 R10, RZ, RZ, R18 ;  /* 0x000000ffff0a7224 */ /* 0x000fe400078e0012 */
[----:B------:R-:W-:Y:S01]  /*0a50*/  IMAD.MOV.U32 R11, RZ, RZ, R5 ;  /* 0x000000ffff0b7224 */ /* 0x000fe200078e0005 */
[----:B------:R-:W-:-:S05]  /*0a60*/  MOV R12, R28 ;  /* 0x0000001c000c7202 */ /* 0x000fca0000000f00 */
[----:B------:R-:W2:Y:S04]  /*0a70*/  LDG.E.EL.64 R10, [R10.64] ;  /* 0x000000080a0a7981 */ /* 0x000ea8000c2e1b00 */
[----:B------:R-:W3:Y:S01]  /*0a80*/  LDG.E.EL.128 R12, [R12.64] ;  /* 0x000000080c0c7981 */ /* 0x000ee2000c2e1d00 */
[----:B------:R-:W-:Y:S01]  /*0a90*/  I2FP.F32.S32 R8, R8 ;  /* 0x0000000800087245 */ /* 0x000fe20000201400 */
[----:B------:R-:W-:Y:S02]  /*0aa0*/  IMAD.U32 R24, R24, 0x10000, RZ ;  /* 0x0001000018187824 */ /* 0x000fe400078e00ff */
[----:B------:R-:W-:Y:S02]  /*0ab0*/  IMAD.U32 R9, R22, 0x10000, RZ ;  /* 0x0001000016097824 */ /* 0x000fe400078e00ff */
[----:B------:R-:W-:-:S04]  /*0ac0*/  FMUL R8, R33, R8 ;  /* 0x0000000821087220 */ /* 0x000fc80000400000 */
[--C-:B------:R-:W-:Y:S01]  /*0ad0*/  FFMA R22, R24, R8, R9.reuse ;  /* 0x0000000818167223 */ /* 0x100fe20000000009 */
[C---:B--2---:R-:W-:Y:S02]  /*0ae0*/  PRMT R8, R10.reuse, 0x7632, R8 ;  /* 0x000076320a087816 */ /* 0x044fe40000000008 */
[----:B------:R-:W-:Y:S01]  /*0af0*/  PRMT R9, R11, 0x7632, R9 ;  /* 0x000076320b097816 */ /* 0x000fe20000000009 */
[----:B------:R-:W-:Y:S01]  /*0b00*/  IMAD.U32 R37, R10, 0x10000, RZ ;  /* 0x000100000a257824 */ /* 0x000fe200078e00ff */
[----:B------:R-:W-:-:S03]  /*0b10*/  SHF.L.U32 R8, R8, 0x10, RZ ;  /* 0x0000001008087819 */ /* 0x000fc600000006ff */
[----:B------:R-:W-:Y:S01]  /*0b20*/  IMAD.U32 R10, R9, 0x10000, RZ ;  /* 0x00010000090a7824 */ /* 0x000fe200078e00ff */
[----:B---3--:R-:W-:Y:S01]  /*0b30*/  FADD R37, R12, R37 ;  /* 0x000000250c257221 */ /* 0x008fe20000000000 */
[----:B------:R-:W-:Y:S01]  /*0b40*/  FADD R12, R13, R8 ;  /* 0x000000080d0c7221 */ /* 0x000fe20000000000 */
[----:B------:R-:W-:Y:S01]  /*0b50*/  IMAD.U32 R11, R11, 0x10000, RZ ;  /* 0x000100000b0b7824 */ /* 0x000fe200078e00ff */
[----:B------:R-:W-:Y:S01]  /*0b60*/  FADD R13, R15, R10 ;  /* 0x0000000a0f0d7221 */ /* 0x000fe20000000000 */
[----:B------:R-:W-:Y:S01]  /*0b70*/  IMAD.MOV.U32 R10, RZ, RZ, 0x2 ;  /* 0x00000002ff0a7424 */ /* 0x000fe200078e00ff */
[----:B------:R-:W-:Y:S01]  /*0b80*/  CS2R R8, SRZ ;  /* 0x0000000000087805 */ /* 0x000fe2000001ff00 */
[----:B------:R-:W-:Y:S02]  /*0b90*/  FADD R14, R14, R11 ;  /* 0x0000000b0e0e7221 */ /* 0x000fe40000000000 */
[----:B------:R-:W-:-:S05]  /*0ba0*/  IMAD.WIDE R10, R35, R10, c[0x0][0x160] ;  /* 0x00005800230a7625 */ /* 0x000fca00078e020a */
[----:B------:R-:W2:Y:S01]  /*0bb0*/  @!P1 LDG.E.EF.64 R8, [R10.64] ;  /* 0x000000080a089981 */ /* 0x000ea2000c0e1b00 */
[----:B------:R-:W-:-:S05]  /*0bc0*/  FADD R15, R0, 1 ;  /* 0x3f800000000f7421 */ /* 0x000fca0000000000 */
[C---:B------:R-:W-:Y:S02]  /*0bd0*/  FSETP.GEU.AND P2, PT, |R15|.reuse, 1.175494350822287508e-38, PT ;  /* 0x008000000f00780b */ /* 0x040fe40003f4e200 */
[C---:B------:R-:W-:Y:S02]  /*0be0*/  FSETP.GT.AND P0, PT, |R15|.reuse, 8.50705917302346158658e+37, PT ;  /* 0x7e8000000f00780b */ /* 0x040fe40003f04200 */
[----:B------:R-:W-:Y:S01]  /*0bf0*/  FSEL R0, R15, R0, !P1 ;  /* 0x000000000f007208 */ /* 0x000fe20004800000 */
[----:B------:R-:W-:-:S04]  /*0c00*/  UIADD3 UR4, UP0, UR4, 0x8, URZ ;  /* 0x0000000804047890 */ /* 0x000fc8000ff1e03f */
[----:B------:R-:W-:Y:S02]  /*0c10*/  UIADD3.X UR5, URZ, UR5, URZ, UP0, !UPT ;  /* 0x000000053f057290 */ /* 0x000fe400087fe43f */
[----:B------:R-:W-:-:S04]  /*0c20*/  UISETP.GE.U32.AND UP0, UPT, UR4, 0xbf8, UPT ;  /* 0x00000bf80400788c */ /* 0x000fc8000bf06070 */
[----:B------:R-:W-:-:S06]  /*0c30*/  UISETP.GE.U32.AND.EX UP0, UPT, UR5, URZ, UPT, UP0 ;  /* 0x0000003f0500728c */ /* 0x000fcc000bf06100 */
[----:B------:R-:W-:Y:S01]  /*0c40*/  PLOP3.LUT P5, PT, PT, PT, UP0, 0x80, 0x0 ;  /* 0x000000000000781c */ /* 0x000fe20003faf008 */
[----:B--2---:R-:W-:Y:S01]  /*0c50*/  IMAD.U32 R24, R8, 0x10000, RZ ;  /* 0x0001000008187824 */ /* 0x004fe200078e00ff */
[----:B------:R-:W-:-:S03]  /*0c60*/  PRMT R8, R9, 0x7632, R8 ;  /* 0x0000763209087816 */ /* 0x000fc60000000008 */
[----:B------:R-:W-:Y:S02]  /*0c70*/  FFMA R22, R37, R22, R24 ;  /* 0x0000001625167223 */ /* 0x000fe40000000018 */
[C---:B------:R-:W-:Y:S01]  /*0c80*/  IMAD.U32 R24, R8.reuse, 0x10000, RZ ;  /* 0x0001000008187824 */ /* 0x040fe200078e00ff */
[----:B------:R-:W-:-:S03]  /*0c90*/  PRMT R8, R8, 0x7632, R8 ;  /* 0x0000763208087816 */ /* 0x000fc60000000008 */
[----:B------:R-:W-:Y:S01]  /*0ca0*/  FFMA R13, R13, R36, R24 ;  /* 0x000000240d0d7223 */ /* 0x000fe20000000018 */
[----:B------:R-:W-:Y:S01]  /*0cb0*/  FMUL R24, R15, 0.25 ;  /* 0x3e8000000f187820 */ /* 0x000fe20000400000 */
[----:B------:R-:W-:-:S04]  /*0cc0*/  IMAD.U32 R11, R8, 0x10000, RZ ;  /* 0x00010000080b7824 */ /* 0x000fc800078e00ff */
[----:B------:R-:W-:Y:S01]  /*0cd0*/  FSEL R24, R24, R15, P0 ;  /* 0x0000000f18187208 */ /* 0x000fe20000000000 */
[----:B------:R-:W-:Y:S01]  /*0ce0*/  FFMA R25, R12, R25, R11 ;  /* 0x000000190c197223 */ /* 0x000fe2000000000b */
[----:B------:R-:W-:-:S03]  /*0cf0*/  FADD R11, R13, -R32 ;  /* 0x800000200d0b7221 */ /* 0x000fc60000000000 */
[----:B------:R-:W-:Y:S01]  /*0d00*/  @!P2 FMUL R24, R24, 16777216 ;  /* 0x4b8000001818a820 */ /* 0x000fe20000400000 */
[----:B------:R-:W-:-:S03]  /*0d10*/  FMUL R8, R11, 0.25 ;  /* 0x3e8000000b087820 */ /* 0x000fc60000400000 */
[----:B------:R-:W0:Y:S02]  /*0d20*/  MUFU.RCP R37, R24 ;  /* 0x0000001800257308 */ /* 0x000e240000001000 */
[----:B------:R-:W-:Y:S02]  /*0d30*/  FSEL R10, R8, R11, P0 ;  /* 0x0000000b080a7208 */ /* 0x000fe40000000000 */
[----:B------:R-:W-:-:S03]  /*0d40*/  SHF.L.U32 R9, R9, 0x10, RZ ;  /* 0x0000001009097819 */ /* 0x000fc600000006ff */
[----:B------:R-:W-:Y:S02]  /*0d50*/  @!P2 FMUL R10, R10, 16777216 ;  /* 0x4b8000000a0aa820 */ /* 0x000fe40000400000 */
[----:B------:R-:W-:Y:S01]  /*0d60*/  FFMA R8, R14, R23, R9 ;  /* 0x000000170e087223 */ /* 0x000fe20000000009 */
[----:B------:R-:W-:Y:S01]  /*0d70*/  FADD R23, R2, 1 ;  /* 0x3f80000002177421 */ /* 0x000fe20000000000 */
[----:B0-----:R-:W-:-:S04]  /*0d80*/  FFMA R9, R37, R10, R32 ;  /* 0x0000000a25097223 */ /* 0x001fc80000000020 */
[----:B------:R-:W-:Y:S01]  /*0d90*/  FADD R10, R13, -R9 ;  /* 0x800000090d0a7221 */ /* 0x000fe20000000000 */
[----:B------:R-:W-:-:S03]  /*0da0*/  FSETP.GEU.AND P4, PT, |R23|, 1.175494350822287508e-38, PT ;  /* 0x008000001700780b */ /* 0x000fc60003f8e200 */
[----:B------:R-:W-:Y:S01]  /*0db0*/  @!P1 FFMA R4, R11, R10, R4 ;  /* 0x0000000a0b049223 */ /* 0x000fe20000000004 */
[----:B------:R-:W-:Y:S01]  /*0dc0*/  FADD R10, R3, 1 ;  /* 0x3f800000030a7421 */ /* 0x000fe20000000000 */
[C---:B------:R-:W-:Y:S01]  /*0dd0*/  FMUL R12, R23.reuse, 0.25 ;  /* 0x3e800000170c7820 */ /* 0x040fe20000400000 */
[----:B------:R-:W-:-:S03]  /*0de0*/  FSETP.GT.AND P2, PT, |R23|, 8.50705917302346158658e+37, PT ;  /* 0x7e8000001700780b */ /* 0x000fc60003f44200 */
[C---:B------:R-:W-:Y:S01]  /*0df0*/  FSETP.GEU.AND P3, PT, |R10|.reuse, 1.175494350822287508e-38, PT ;  /* 0x008000000a00780b */ /* 0x040fe20003f6e200 */
[C---:B------:R-:W-:Y:S01]  /*0e00*/  FMUL R11, R10.reuse, 0.25 ;  /* 0x3e8000000a0b7820 */ /* 0x040fe20000400000 */
[----:B------:R-:W-:Y:S02]  /*0e10*/  FSETP.GT.AND P0, PT, |R10|, 8.50705917302346158658e+37, PT ;  /* 0x7e8000000a00780b */ /* 0x000fe40003f04200 */
[----:B------:R-:W-:Y:S02]  /*0e20*/  FSEL R14, R12, R23, P2 ;  /* 0x000000170c0e7208 */ /* 0x000fe40001000000 */
[----:B------:R-:W-:-:S03]  /*0e30*/  FSEL R24, R11, R10, P0 ;  /* 0x0000000a0b187208 */ /* 0x000fc60000000000 */
[----:B------:R-:W-:Y:S01]  /*0e40*/  @!P4 FMUL R14, R14, 16777216 ;  /* 0x4b8000000e0ec820 */ /* 0x000fe20000400000 */
[----:B------:R-:W-:Y:S01]  /*0e50*/  FADD R15, R8, -R29 ;  /* 0x8000001d080f7221 */ /* 0x000fe20000000000 */
[----:B------:R-:W-:Y:S02]  /*0e60*/  FADD R12, R25, -R30 ;  /* 0x8000001e190c7221 */ /* 0x000fe40000000000 */
[----:B------:R-:W-:Y:S02]  /*0e70*/  @!P3 FMUL R24, R24, 16777216 ;  /* 0x4b8000001818b820 */ /* 0x000fe40000400000 */
[----:B------:R-:W0:Y:S01]  /*0e80*/  MUFU.RCP R14, R14 ;  /* 0x0000000e000e7308 */ /* 0x000e220000001000 */
[----:B------:R-:W-:Y:S01]  /*0e90*/  FSEL R2, R23, R2, !P1 ;  /* 0x0000000217027208 */ /* 0x000fe20004800000 */
[----:B------:R-:W-:Y:S01]  /*0ea0*/  FMUL R36, R15, 0.25 ;  /* 0x3e8000000f247820 */ /* 0x000fe20000400000 */
[----:B------:R-:W-:-:S05]  /*0eb0*/  FMUL R23, R12, 0.25 ;  /* 0x3e8000000c177820 */ /* 0x000fca0000400000 */
[----:B------:R-:W1:Y:S01]  /*0ec0*/  MUFU.RCP R11, R24 ;  /* 0x00000018000b7308 */ /* 0x000e620000001000 */
[----:B------:R-:W-:Y:S02]  /*0ed0*/  FSEL R36, R36, R15, P2 ;  /* 0x0000000f24247208 */ /* 0x000fe40001000000 */
[----:B------:R-:W-:-:S03]  /*0ee0*/  FSEL R23, R23, R12, P0 ;  /* 0x0000000c17177208 */ /* 0x000fc60000000000 */
[----:B------:R-:W-:Y:S02]  /*0ef0*/  @!P4 FMUL R36, R36, 16777216 ;  /* 0x4b8000002424c820 */ /* 0x000fe40000400000 */
[----:B------:R-:W-:Y:S01]  /*0f00*/  @!P3 FMUL R23, R23, 16777216 ;  /* 0x4b8000001717b820 */ /* 0x000fe20000400000 */
[----:B------:R-:W-:Y:S01]  /*0f10*/  FSEL R3, R10, R3, !P1 ;  /* 0x000000030a037208 */ /* 0x000fe20004800000 */
[----:B0-----:R-:W-:Y:S02]  /*0f20*/  FFMA R10, R14, R36, R29 ;  /* 0x000000240e0a7223 */ /* 0x001fe4000000001d */
[----:B-1----:R-:W-:Y:S01]  /*0f30*/  FFMA R14, R11, R23, R30 ;  /* 0x000000170b0e7223 */ /* 0x002fe2000000001e */
[----:B------:R-:W-:-:S05]  /*0f40*/  FADD R11, R16, 1 ;  /* 0x3f800000100b7421 */ /* 0x000fca0000000000 */
[C---:B------:R-:W-:Y:S01]  /*0f50*/  FSETP.GEU.AND P2, PT, |R11|.reuse, 1.175494350822287508e-38, PT ;  /* 0x008000000b00780b */ /* 0x040fe20003f4e200 */
[C---:B------:R-:W-:Y:S01]  /*0f60*/  FMUL R24, R11.reuse, 0.25 ;  /* 0x3e8000000b187820 */ /* 0x040fe20000400000 */
[----:B------:R-:W-:-:S04]  /*0f70*/  FSETP.GT.AND P0, PT, |R11|, 8.50705917302346158658e+37, PT ;  /* 0x7e8000000b00780b */ /* 0x000fc80003f04200 */
[----:B------:R-:W-:Y:S01]  /*0f80*/  FSEL R37, R24, R11, P0 ;  /* 0x0000000b18257208 */ /* 0x000fe20000000000 */
[----:B------:R-:W-:-:S06]  /*0f90*/  FADD R23, R22, -R31 ;  /* 0x8000001f16177221 */ /* 0x000fcc0000000000 */
[----:B------:R-:W-:Y:S01]  /*0fa0*/  @!P2 FMUL R37, R37, 16777216 ;  /* 0x4b8000002525a820 */ /* 0x000fe20000400000 */
[----:B------:R-:W-:-:S03]  /*0fb0*/  FMUL R36, R23, 0.25 ;  /* 0x3e80000017247820 */ /* 0x000fc60000400000 */
[----:B------:R-:W0:Y:S02]  /*0fc0*/  MUFU.RCP R24, R37 ;  /* 0x0000002500187308 */ /* 0x000e240000001000 */
[----:B------:R-:W-:-:S05]  /*0fd0*/  FSEL R36, R36, R23, P0 ;  /* 0x0000001724247208 */ /* 0x000fca0000000000 */
[----:B------:R-:W-:Y:S01]  /*0fe0*/  @!P2 FMUL R36, R36, 16777216 ;  /* 0x4b8000002424a820 */ /* 0x000fe20000400000 */
[----:B------:R-:W-:Y:S02]  /*0ff0*/  FSEL R29, R10, R29, !P1 ;  /* 0x0000001d0a1d7208 */ /* 0x000fe40004800000 */
[----:B------:R-:W-:Y:S01]  /*1000*/  FSEL R32, R9, R32, !P1 ;  /* 0x0000002009207208 */ /* 0x000fe20004800000 */
[----:B0-----:R-:W-:Y:S01]  /*1010*/  FFMA R24, R24, R36, R31 ;  /* 0x0000002418187223 */ /* 0x001fe2000000001f */
[----:B------:R-:W-:Y:S01]  /*1020*/  FADD R36, R8, -R10 ;  /* 0x8000000a08247221 */ /* 0x000fe20000000000 */
[----:B------:R-:W-:Y:S01]  /*1030*/  IMAD.MOV.U32 R10, RZ, RZ, 0x2 ;  /* 0x00000002ff0a7424 */ /* 0x000fe200078e00ff */
[----:B------:R-:W-:Y:S02]  /*1040*/  FSEL R16, R11, R16, !P1 ;  /* 0x000000100b107208 */ /* 0x000fe40004800000 */
[----:B------:R-:W-:Y:S01]  /*1050*/  F2FP.BF16.PACK_AB R9, R13, R8 ;  /* 0x000000080d09723e */ /* 0x000fe200000010ff */
[----:B------:R-:W-:Y:S01]  /*1060*/  IMAD.WIDE R10, R35, R10, c[0x0][0x1a0] ;  /* 0x00006800230a7625 */ /* 0x000fe200078e020a */
[C---:B------:R-:W-:Y:S01]  /*1070*/  F2FP.BF16.PACK_AB R8, R25.reuse, R22 ;  /* 0x000000161908723e */ /* 0x040fe200000010ff */
[----:B------:R-:W-:Y:S01]  /*1080*/  FADD R22, R22, -R24 ;  /* 0x8000001816167221 */ /* 0x000fe20000000000 */
[----:B------:R-:W-:Y:S01]  /*1090*/  FSEL R30, R14, R30, !P1 ;  /* 0x0000001e0e1e7208 */ /* 0x000fe20004800000 */
[----:B------:R-:W-:Y:S01]  /*10a0*/  FADD R14, R25, -R14 ;  /* 0x8000000e190e7221 */ /* 0x000fe20000000000 */
[----:B------:R-:W-:-:S02]  /*10b0*/  IADD3 R18, P0, R18, 0x10, RZ ;  /* 0x0000001012127810 */ /* 0x000fc40007f1e0ff */
[----:B------:R-:W-:Y:S02]  /*10c0*/  IADD3 R28, P2, R28, 0x20, RZ ;  /* 0x000000201c1c7810 */ /* 0x000fe40007f5e0ff */
[----:B------:R-:W-:Y:S02]  /*10d0*/  IADD3 R26, P3, R26, 0x10, RZ ;  /* 0x000000101a1a7810 */ /* 0x000fe40007f7e0ff */
[----:B------:R-:W-:Y:S01]  /*10e0*/  IADD3 R20, P4, R20, 0x10, RZ ;  /* 0x0000001014147810 */ /* 0x000fe20007f9e0ff */
[----:B------:R0:W-:Y:S01]  /*10f0*/  @!P1 STG.E.64 [R10.64], R8 ;  /* 0x000000080a009986 */ /* 0x0001e2000c101b08 */
[----:B------:R-:W-:Y:S01]  /*1100*/  FSEL R31, R24, R31, !P1 ;  /* 0x0000001f181f7208 */ /* 0x000fe20004800000 */
[----:B------:R-:W-:Y:S01]  /*1110*/  @!P1 FFMA R6, R15, R36, R6 ;  /* 0x000000240f069223 */ /* 0x000fe20000000006 */
[----:B------:R-:W-:Y:S01]  /*1120*/  @!P1 FFMA R7, R12, R14, R7 ;  /* 0x0000000e0c079223 */ /* 0x000fe20000000007 */
[----:B------:R-:W-:Y:S01]  /*1130*/  @!P1 FFMA R34, R23, R22, R34 ;  /* 0x0000001617229223 */ /* 0x000fe20000000022 */
[----:B------:R-:W-:-:S02]  /*1140*/  IMAD.X R5, RZ, RZ, R5, P0 ;  /* 0x000000ffff057224 */ /* 0x000fc400000e0605 */
[----:B------:R-:W-:Y:S02]  /*1150*/  IMAD.X R21, RZ, RZ, R21, P2 ;  /* 0x000000ffff157224 */ /* 0x000fe400010e0615 */
[----:B------:R-:W-:Y:S02]  /*1160*/  IMAD.X R19, RZ, RZ, R19, P3 ;  /* 0x000000ffff137224 */ /* 0x000fe400018e0613 */
[----:B------:R-:W-:Y:S01]  /*1170*/  IMAD.X R17, RZ, RZ, R17, P4 ;  /* 0x000000ffff117224 */ /* 0x000fe200020e0611 */
[----:B------:R-:W-:Y:S05]  /*1180*/  @!P5 BRA `(.L_x_0) ;  /* 0xfffff6a00000d947 */ /* 0x000fea000383ffff */
[----:B0-----:R-:W-:Y:S01]  /*1190*/  FADD R11, R16, R3 ;  /* 0x00000003100b7221 */ /* 0x001fe20000000000 */
[----:B------:R-:W-:Y:S01]  /*11a0*/  FMUL R12, R3, 0.25 ;  /* 0x3e800000030c7820 */ /* 0x000fe20000400000 */
[----:B------:R-:W-:Y:S01]  /*11b0*/  FMUL R13, R2, 0.25 ;  /* 0x3e800000020d7820 */ /* 0x000fe20000400000 */
[----:B------:R-:W-:Y:S01]  /*11c0*/  FADD R30, R30, -R31 ;  /* 0x8000001f1e1e7221 */ /* 0x000fe20000000000 */
[C---:B------:R-:W-:Y:S01]  /*11d0*/  FMUL R8, R11.reuse, 0.25 ;  /* 0x3e8000000b087820 */ /* 0x040fe20000400000 */
[C---:B------:R-:W-:Y:S01]  /*11e0*/  FSETP.GEU.AND P5, PT, |R11|.reuse, 1.175494350822287508e-38, PT ;  /* 0x008000000b00780b */ /* 0x040fe20003fae200 */
[----:B------:R-:W-:Y:S01]  /*11f0*/  FADD R9, R2, R11 ;  /* 0x0000000b02097221 */ /* 0x000fe20000000000 */
[----:B------:R-:W-:Y:S01]  /*1200*/  FSETP.GT.AND P3, PT, |R11|, 8.50705917302346158658e+37, PT ;  /* 0x7e8000000b00780b */ /* 0x000fe20003f64200 */
[----:B------:R-:W-:Y:S01]  /*1210*/  FMUL R15, R0, 0.25 ;  /* 0x3e800000000f7820 */ /* 0x000fe20000400000 */
[----:B------:R-:W-:Y:S01]  /*1220*/  FADD R7, R34, R7 ;  /* 0x0000000722077221 */ /* 0x000fe20000000000 */
[C---:B------:R-:W-:Y:S01]  /*1230*/  FMUL R14, R9.reuse, 0.25 ;  /* 0x3e800000090e7820 */ /* 0x040fe20000400000 */
[----:B------:R-:W-:Y:S01]  /*1240*/  FSEL R8, R8, R11, P3 ;  /* 0x0000000b08087208 */ /* 0x000fe20001800000 */
[----:B------:R-:W-:Y:S01]  /*1250*/  FADD R5, R0, R9 ;  /* 0x0000000900057221 */ /* 0x000fe20000000000 */
[C---:B------:R-:W-:Y:S01]  /*1260*/  FSETP.GEU.AND P0, PT, |R9|.reuse, 1.175494350822287508e-38, PT ;  /* 0x008000000900780b */ /* 0x040fe20003f0e200 */
[----:B------:R-:W-:Y:S01]  /*1270*/  IMAD.MOV.U32 R36, RZ, RZ, -0x800000 ;  /* 0xff800000ff247424 */ /* 0x000fe200078e00ff */
[----:B------:R-:W-:Y:S01]  /*1280*/  FSETP.GT.AND P2, PT, |R9|, 8.50705917302346158658e+37, PT ;  /* 0x7e8000000900780b */ /* 0x000fe20003f44200 */
[----:B------:R-:W-:Y:S01]  /*1290*/  IMAD.MOV.U32 R17, RZ, RZ, -0x800000 ;  /* 0xff800000ff117424 */ /* 0x000fe200078e00ff */
[----:B------:R-:W-:Y:S01]  /*12a0*/  FSEL R3, R12, R3, P3 ;  /* 0x000000030c037208 */ /* 0x000fe20001800000 */
[----:B------:R-:W-:Y:S01]  /*12b0*/  @!P5 FMUL R8, R8, 16777216 ;  /* 0x4b8000000808d820 */ /* 0x000fe20000400000 */
[----:B------:R-:W-:Y:S01]  /*12c0*/  FSEL R14, R14, R9, P2 ;  /* 0x000000090e0e7208 */ /* 0x000fe20001000000 */
[C---:B------:R-:W-:Y:S01]  /*12d0*/  FMUL R12, R5.reuse, 0.25 ;  /* 0x3e800000050c7820 */ /* 0x040fe20000400000 */
[C---:B------:R-:W-:Y:S01]  /*12e0*/  FSETP.GEU.AND P3, PT, |R5|.reuse, 1.175494350822287508e-38, PT ;  /* 0x008000000500780b */ /* 0x040fe20003f6e200 */
[----:B------:R0:W1:Y:S01]  /*12f0*/  MUFU.RCP R10, R8 ;  /* 0x00000008000a7308 */ /* 0x0000620000001000 */
[----:B------:R-:W-:Y:S01]  /*1300*/  FSETP.GT.AND P4, PT, |R5|, 8.50705917302346158658e+37, PT ;  /* 0x7e8000000500780b */ /* 0x000fe20003f84200 */
[----:B------:R-:W-:Y:S01]  /*1310*/  @!P5 FMUL R3, R3, 16777216 ;  /* 0x4b8000000303d820 */ /* 0x000fe20000400000 */
[----:B------:R-:W-:Y:S01]  /*1320*/  FSETP.NEU.AND P5, PT, R11, RZ, PT ;  /* 0x000000ff0b00720b */ /* 0x000fe20003fad000 */
[----:B------:R-:W-:Y:S01]  /*1330*/  @!P0 FMUL R14, R14, 16777216 ;  /* 0x4b8000000e0e8820 */ /* 0x000fe20000400000 */
[----:B------:R-:W-:Y:S01]  /*1340*/  FSEL R12, R12, R5, P4 ;  /* 0x000000050c0c7208 */ /* 0x000fe20002000000 */
[----:B------:R-:W-:Y:S01]  /*1350*/  UMOV UR4, 0xfffffff8 ;  /* 0xfffffff800047882 */ /* 0x000fe20000000000 */
[----:B------:R-:W-:Y:S01]  /*1360*/  FSEL R13, R13, R2, P2 ;  /* 0x000000020d0d7208 */ /* 0x000fe20001000000 */
[----:B------:R-:W-:Y:S01]  /*1370*/  UMOV UR5, 0xffffffff ;  /* 0xffffffff00057882 */ /* 0x000fe20000000000 */
[----:B0-----:R-:W0:Y:S01]  /*1380*/  SHFL.BFLY PT, R8, R5, 0x1, 0x1f ;  /* 0x0c201f0005087f89 */ /* 0x001e2200000e0000 */
[----:B------:R-:W2:Y:S01]  /*1390*/  MUFU.RCP R14, R14 ;  /* 0x0000000e000e7308 */ /* 0x000ea20000001000 */
[----:B------:R-:W-:Y:S01]  /*13a0*/  FSEL R15, R15, R0, P4 ;  /* 0x000000000f0f7208 */ /* 0x000fe20002000000 */
[----:B------:R-:W-:Y:S01]  /*13b0*/  @!P3 FMUL R12, R12, 16777216 ;  /* 0x4b8000000c0cb820 */ /* 0x000fe20000400000 */
[----:B------:R-:W-:Y:S01]  /*13c0*/  @!P0 FMUL R13, R13, 16777216 ;  /* 0x4b8000000d0d8820 */ /* 0x000fe20000400000 */
[----:B------:R-:W-:Y:S01]  /*13d0*/  FSETP.NEU.AND P0, PT, R9, RZ, PT ;  /* 0x000000ff0900720b */ /* 0x000fe20003f0d000 */
[----:B------:R-:W3:Y:S01]  /*13e0*/  S2R R2, SR_TID.X ;  /* 0x0000000000027919 */ /* 0x000ee20000002100 */
[----:B-1----:R-:W-:Y:S01]  /*13f0*/  FMUL R10, R10, R3 ;  /* 0x000000030a0a7220 */ /* 0x002fe20000400000 */
[----:B------:R-:W-:Y:S01]  /*1400*/  FMUL R3, R30, R30 ;  /* 0x0000001e1e037220 */ /* 0x000fe20000400000 */
[----:B------:R-:W1:Y:S01]  /*1410*/  MUFU.RCP R12, R12 ;  /* 0x0000000c000c7308 */ /* 0x000e620000001000 */
[----:B------:R-:W-:Y:S01]  /*1420*/  @!P3 FMUL R15, R15, 16777216 ;  /* 0x4b8000000f0fb820 */ /* 0x000fe20000400000 */
[----:B------:R-:W-:Y:S01]  /*1430*/  FSETP.NEU.AND P2, PT, R5, RZ, PT ;  /* 0x000000ff0500720b */ /* 0x000fe20003f4d000 */
[----:B------:R-:W-:Y:S01]  /*1440*/  FMUL R3, R16, R3 ;  /* 0x0000000310037220 */ /* 0x000fe20000400000 */
[----:B------:R-:W-:-:S02]  /*1450*/  FSEL R10, R10, RZ, P5 ;  /* 0x000000ff0a0a7208 */ /* 0x000fc40002800000 */
[----:B------:R-:W-:Y:S01]  /*1460*/  MOV R16, 0x10 ;  /* 0x0000001000107802 */ /* 0x000fe20000000f00 */
[----:B--2---:R-:W-:Y:S02]  /*1470*/  FMUL R14, R14, R13 ;  /* 0x0000000d0e0e7220 */ /* 0x004fe40000400000 */
[----:B------:R-:W-:Y:S01]  /*1480*/  FFMA R30, R30, R10, R31 ;  /* 0x0000000a1e1e7223 */ /* 0x000fe2000000001f */
[----:B------:R-:W-:Y:S01]  /*1490*/  FFMA R3, R10, R3, R7 ;  /* 0x000000030a037223 */ /* 0x000fe20000000007 */
[----:B------:R-:W-:Y:S02]  /*14a0*/  MOV R34, 0x7f800000 ;  /* 0x7f80000000227802 */ /* 0x000fe40000000f00 */
[----:B------:R-:W-:Y:S01]  /*14b0*/  FADD R29, R29, -R30 ;  /* 0x8000001e1d1d7221 */ /* 0x000fe20000000000 */
[----:B------:R-:W-:Y:S01]  /*14c0*/  FSEL R14, R14, RZ, P0 ;  /* 0x000000ff0e0e7208 */ /* 0x000fe20000000000 */
[----:B0-----:R-:W-:Y:S01]  /*14d0*/  FADD R10, R5, R8 ;  /* 0x00000008050a7221 */ /* 0x001fe20000000000 */
[----:B-1----:R-:W-:Y:S01]  /*14e0*/  FMUL R12, R12, R15 ;  /* 0x0000000f0c0c7220 */ /* 0x002fe20000400000 */
[C---:B------:R-:W-:Y:S01]  /*14f0*/  FMUL R0, R29.reuse, R29 ;  /* 0x0000001d1d007220 */ /* 0x040fe20000400000 */
[----:B------:R-:W-:Y:S01]  /*1500*/  FADD R3, R6, R3 ;  /* 0x0000000306037221 */ /* 0x000fe20000000000 */
[----:B------:R-:W-:Y:S01]  /*1510*/  FFMA R29, R29, R14, R30 ;  /* 0x0000000e1d1d7223 */ /* 0x000fe2000000001e */
[----:B------:R-:W-:Y:S01]  /*1520*/  FSETP.GT.AND P0, PT, |R10|, 8.50705917302346158658e+37, PT ;  /* 0x7e8000000a00780b */ /* 0x000fe20003f04200 */
[----:B------:R-:W-:Y:S01]  /*1530*/  FMUL R0, R11, R0 ;  /* 0x000000000b007220 */ /* 0x000fe20000400000 */
[----:B------:R-:W-:Y:S01]  /*1540*/  FSEL R12, R12, RZ, P2 ;  /* 0x000000ff0c0c7208 */ /* 0x000fe20001000000 */
[----:B------:R-:W-:Y:S01]  /*1550*/  FADD R32, R32, -R29 ;  /* 0x8000001d20207221 */ /* 0x000fe20000000000 */
[----:B------:R-:W-:Y:S01]  /*1560*/  FSETP.GEU.AND P3, PT, |R10|, 1.175494350822287508e-38, PT ;  /* 0x008000000a00780b */ /* 0x000fe20003f6e200 */
[----:B------:R-:W-:Y:S01]  /*1570*/  FFMA R3, R14, R0, R3 ;  /* 0x000000000e037223 */ /* 0x000fe20000000003 */
[----:B------:R-:W-:Y:S01]  /*1580*/  FSETP.NEU.AND P2, PT, R10, RZ, PT ;  /* 0x000000ff0a00720b */ /* 0x000fe20003f4d000 */
[----:B------:R-:W-:-:S02]  /*1590*/  FMUL R0, R32, R32 ;  /* 0x0000002020007220 */ /* 0x000fc40000400000 */
[----:B------:R-:W-:Y:S01]  /*15a0*/  FADD R7, R4, R3 ;  /* 0x0000000304077221 */ /* 0x000fe20000000000 */
[----:B------:R-:W-:Y:S01]  /*15b0*/  FFMA R3, R32, R12, R29 ;  /* 0x0000000c20037223 */ /* 0x000fe2000000001d */
[----:B------:R-:W-:Y:S01]  /*15c0*/  FMUL R0, R9, R0 ;  /* 0x0000000009007220 */ /* 0x000fe20000400000 */
[----:B---3--:R-:W-:Y:S01]  /*15d0*/  LOP3.LUT R9, R2, 0x1, RZ, 0xc0, !PT ;  /* 0x0000000102097812 */ /* 0x008fe200078ec0ff */
[----:B------:R-:W-:Y:S01]  /*15e0*/  @P0 FMUL R10, R10, 0.25 ;  /* 0x3e8000000a0a0820 */ /* 0x000fe20000400000 */
[----:B------:R-:W-:Y:S01]  /*15f0*/  @P0 FMUL R8, R8, 0.25 ;  /* 0x3e80000008080820 */ /* 0x000fe20000400000 */
[----:B------:R-:W0:Y:S01]  /*1600*/  SHFL.BFLY PT, R4, R3, 0x1, 0x1f ;  /* 0x0c201f0003047f89 */ /* 0x000e2200000e0000 */
[----:B------:R-:W-:Y:S01]  /*1610*/  FFMA R0, R12, R0, R7 ;  /* 0x000000000c007223 */ /* 0x000fe20000000007 */
[----:B------:R-:W-:Y:S01]  /*1620*/  @!P3 FMUL R10, R10, 16777216 ;  /* 0x4b8000000a0ab820 */ /* 0x000fe20000400000 */
[----:B------:R-:W-:Y:S01]  /*1630*/  @!P3 FMUL R8, R8, 16777216 ;  /* 0x4b8000000808b820 */ /* 0x000fe20000400000 */
[----:B------:R-:W-:-:S02]  /*1640*/  LOP3.LUT R32, R2, 0x3f, RZ, 0xc0, !PT ;  /* 0x0000003f02207812 */ /* 0x000fc400078ec0ff */
[----:B------:R-:W1:Y:S01]  /*1650*/  SHFL.BFLY PT, R11, R0, 0x1, 0x1f ;  /* 0x0c201f00000b7f89 */ /* 0x000e6200000e0000 */
[----:B------:R-:W2:Y:S02]  /*1660*/  MUFU.RCP R7, R10 ;  /* 0x0000000a00077308 */ /* 0x000ea40000001000 */
[----:B--2---:R-:W-:Y:S01]  /*1670*/  FMUL R12, R7, R8 ;  /* 0x00000008070c7220 */ /* 0x004fe20000400000 */
[----:B0-----:R-:W-:Y:S01]  /*1680*/  FADD R4, -R3, R4 ;  /* 0x0000000403047221 */ /* 0x001fe20000000100 */
[----:B------:R-:W-:-:S03]  /*1690*/  IMAD.WIDE.U32 R6, R9, 0x8, RZ ;  /* 0x0000000809067825 */ /* 0x000fc600078e00ff */
[----:B------:R-:W-:Y:S01]  /*16a0*/  FMUL R14, R4, R4 ;  /* 0x00000004040e7220 */ /* 0x000fe20000400000 */
[----:B------:R-:W-:Y:S01]  /*16b0*/  FSEL R12, R12, RZ, P2 ;  /* 0x000000ff0c0c7208 */ /* 0x000fe20001000000 */
[----:B-1----:R-:W-:Y:S01]  /*16c0*/  FADD R11, R0, R11 ;  /* 0x0000000b000b7221 */ /* 0x002fe20000000000 */
[----:B------:R-:W-:Y:S01]  /*16d0*/  IADD3 R18, P2, R6, c[0x0][0x170], RZ ;  /* 0x00005c0006127a10 */ /* 0x000fe20007f5e0ff */
[----:B------:R-:W-:Y:S01]  /*16e0*/  FMUL R14, R5, R14 ;  /* 0x0000000e050e7220 */ /* 0x000fe20000400000 */
[----:B------:R-:W-:Y:S01]  /*16f0*/  IMAD.MOV.U32 R6, RZ, RZ, 0x39aaaaab ;  /* 0x39aaaaabff067424 */ /* 0x000fe200078e00ff */
[----:B------:R-:W-:Y:S01]  /*1700*/  FFMA R3, R4, R12, R3 ;  /* 0x0000000c04037223 */ /* 0x000fe20000000003 */
[----:B------:R-:W-:Y:S01]  /*1710*/  IMAD.WIDE.U32 R8, R9, R16, c[0x0][0x168] ;  /* 0x00005a0009087625 */ /* 0x000fe200078e0010 */
[----:B------:R-:W-:Y:S01]  /*1720*/  FFMA R11, R12, R14, R11 ;  /* 0x0000000e0c0b7223 */ /* 0x000fe2000000000b */
[----:B------:R-:W-:Y:S02]  /*1730*/  IADD3.X R19, R7, c[0x0][0x174], RZ, P2, !PT ;  /* 0x00005d0007137a10 */ /* 0x000fe400017fe4ff */
[----:B------:R-:W-:Y:S01]  /*1740*/  IMAD.MOV.U32 R0, RZ, RZ, 0x7f800000 ;  /* 0x7f800000ff007424 */ /* 0x000fe200078e00ff */
[----:B------:R-:W-:Y:S01]  /*1750*/  FFMA R6, R11, R6, 9.9999999747524270788e-07 ;  /* 0x358637bd0b067423 */ /* 0x000fe20000000006 */
[----:B------:R-:W-:Y:S01]  /*1760*/  IADD3 R22, P0, R8, 0x9000, RZ ;  /* 0x0000900008167810 */ /* 0x000fe20007f1e0ff */
[----:B------:R-:W-:-:S02]  /*1770*/  IMAD.MOV.U32 R16, RZ, RZ, 0x7f800000 ;  /* 0x7f800000ff107424 */ /* 0x000fc400078e00ff */
[----:B------:R-:W-:Y:S02]  /*1780*/  IMAD.MOV.U32 R5, RZ, RZ, 0x7f800000 ;  /* 0x7f800000ff057424 */ /* 0x000fe400078e00ff */
[----:B------:R-:W0:Y:S01]  /*1790*/  MUFU.RSQ R6, R6 ;  /* 0x0000000600067308 */ /* 0x000e220000001400 */
[----:B------:R-:W-:Y:S01]  /*17a0*/  IMAD.X R23, RZ, RZ, R9, P0 ;  /* 0x000000ffff177224 */ /* 0x000fe200000e0609 */
[----:B------:R-:W-:Y:S01]  /*17b0*/  IADD3 R18, P0, R18, 0x4800, RZ ;  /* 0x0000480012127810 */ /* 0x000fe20007f1e0ff */
[----:B------:R-:W-:Y:S02]  /*17c0*/  IMAD.U32 R9, RZ, RZ, UR6 ;  /* 0x00000006ff097e24 */ /* 0x000fe4000f8e00ff */
[----:B------:R-:W-:Y:S01]  /*17d0*/  IMAD.MOV.U32 R4, RZ, RZ, -0x800000 ;  /* 0xff800000ff047424 */ /* 0x000fe200078e00ff */
[----:B------:R-:W-:Y:S01]  /*17e0*/  IADD3.X R19, RZ, R19, RZ, P0, !PT ;  /* 0x00000013ff137210 */ /* 0x000fe200007fe4ff */
[----:B------:R-:W-:Y:S01]  /*17f0*/  IMAD.MOV.U32 R7, RZ, RZ, -0x800000 ;  /* 0xff800000ff077424 */ /* 0x000fe200078e00ff */
[----:B------:R-:W-:-:S02]  /*1800*/  LOP3.LUT R26, R9, 0x3f, R2, 0xf8, !PT ;  /* 0x0000003f091a7812 */ /* 0x000fc400078ef802 */
.L_x_1:
[----:B------:R-:W-:Y:S01]  /*1810*/  IMAD.U32 R12, RZ, RZ, UR4 ;  /* 0x00000004ff0c7e24 */ /* 0x000fe2000f8e00ff */
[----:B------:R1:W2:Y:S01]  /*1820*/  LDG.E.EL.64 R20, [R18.64+0x1800] ;  /* 0x0018000812147981 */ /* 0x0002a2000c2e1b00 */
[----:B------:R-:W-:-:S03]  /*1830*/  IMAD.MOV.U32 R33, RZ, RZ, 0x2 ;  /* 0x00000002ff217424 */ /* 0x000fc600078e00ff */
[----:B------:R-:W-:Y:S01]  /*1840*/  IADD3 R35, R27, 0x8, R12 ;  /* 0x000000081b237810 */ /* 0x000fe20007ffe00c */
[----:B------:R-:W-:Y:S01]  /*1850*/  CS2R R24, SRZ ;  /* 0x0000000000187805 */ /* 0x000fe2000001ff00 */
[----:B------:R-:W3:Y:S03]  /*1860*/  LDG.E.EL.128 R8, [R22.64+0x3000] ;  /* 0x0030000816087981 */ /* 0x000ee6000c2e1d00 */
[----:B------:R-:W-:Y:S01]  /*1870*/  IMAD.WIDE R30, R35, R33, c[0x0][0x1a0] ;  /* 0x00006800231e7625 */ /* 0x000fe200078e0221 */
[----:B------:R1:W4:Y:S04]  /*1880*/  LDG.E.EL.64 R28, [R18.64] ;  /* 0x00000008121c7981 */ /* 0x000328000c2e1b00 */
[----:B------:R5:W4:Y:S04]  /*1890*/  @!P1 LDG.E.EF.64 R24, [R30.64] ;  /* 0x000000081e189981 */ /* 0x000b28000c0e1b00 */
[----:B------:R-:W4:Y:S01]  /*18a0*/  LDG.E.EL.128 R12, [R22.64] ;  /* 0x00000008160c7981 */ /* 0x000f22000c2e1d00 */
[----:B------:R-:W-:-:S04]  /*18b0*/  UIADD3 UR4, UP0, UR4, 0x8, URZ ;  /* 0x0000000804047890 */ /* 0x000fc8000ff1e03f */
[----:B------:R-:W-:Y:S02]  /*18c0*/  UIADD3.X UR5, URZ, UR5, URZ, UP0, !UPT ;  /* 0x000000053f057290 */ /* 0x000fe400087fe43f */
[----:B------:R-:W-:Y:S01]  /*18d0*/  UISETP.GE.U32.AND UP0, UPT, UR4, 0xbf8, UPT ;  /* 0x00000bf80400788c */ /* 0x000fe2000bf06070 */
[----:B-1----:R-:W-:-:S03]  /*18e0*/  IADD3 R18, P0, R18, 0x10, RZ ;  /* 0x0000001012127810 */ /* 0x002fc60007f1e0ff */
[----:B------:R-:W-:Y:S02]  /*18f0*/  UISETP.GE.U32.AND.EX UP0, UPT, UR5, URZ, UPT, UP0 ;  /* 0x0000003f0500728c */ /* 0x000fe4000bf06100 */
[----:B------:R-:W-:Y:S01]  /*1900*/  IMAD.X R19, RZ, RZ, R19, P0 ;  /* 0x000000ffff137224 */ /* 0x000fe200000e0613 */
[----:B------:R-:W-:-:S03]  /*1910*/  FSETP.NAN.AND P0, PT, R4, R4, PT ;  /* 0x000000040400720b */ /* 0x000fc60003f08000 */
[----:B------:R-:W-:Y:S02]  /*1920*/  PLOP3.LUT P6, PT, PT, PT, UP0, 0x40, 0x0 ;  /* 0x000000000000781c */ /* 0x000fe40003fce808 */
[----:B------:R-:W-:Y:S01]  /*1930*/  FSETP.NAN.AND P2, PT, R0, R0, PT ;  /* 0x000000000000720b */ /* 0x000fe20003f48000 */
[C---:B--2---:R-:W-:Y:S01]  /*1940*/  IMAD.U32 R37, R20.reuse, 0x10000, RZ ;  /* 0x0001000014257824 */ /* 0x044fe200078e00ff */
[----:B------:R-:W-:-:S05]  /*1950*/  PRMT R20, R20, 0x7632, R20 ;  /* 0x0000763214147816 */ /* 0x000fca0000000014 */
[----:B------:R-:W-:Y:S01]  /*1960*/  IMAD.U32 R20, R20, 0x10000, RZ ;  /* 0x0001000014147824 */ /* 0x000fe200078e00ff */
[----:B---3--:R-:W-:-:S03]  /*1970*/  FADD R8, R8, R37 ;  /* 0x0000002508087221 */ /* 0x008fc60000000000 */
[----:B------:R-:W-:Y:S01]  /*1980*/  FADD R9, R9, R20 ;  /* 0x0000001409097221 */ /* 0x000fe20000000000 */
[----:B-----5:R-:W-:Y:S01]  /*1990*/  FADD R31, R8, 1 ;  /* 0x3f800000081f7421 */ /* 0x020fe20000000000 */
[C---:B------:R-:W-:Y:S01]  /*19a0*/  PRMT R8, R21.reuse, 0x7632, R8 ;  /* 0x0000763215087816 */ /* 0x040fe20000000008 */
[----:B----4-:R-:W-:Y:S01]  /*19b0*/  IMAD.U32 R20, R24, 0x10000, RZ ;  /* 0x0001000018147824 */ /* 0x010fe200078e00ff */
[----:B------:R-:W-:Y:S01]  /*19c0*/  SHF.L.U32 R37, R28, 0x10, RZ ;  /* 0x000000101c257819 */ /* 0x000fe200000006ff */
[----:B------:R-:W-:Y:S02]  /*19d0*/  IMAD.U32 R21, R21, 0x10000, RZ ;  /* 0x0001000015157824 */ /* 0x000fe400078e00ff */
[----:B------:R-:W-:Y:S02]  /*19e0*/  FADD R20, -R3, R20 ;  /* 0x0000001403147221 */ /* 0x000fe40000000100 */
[----:B------:R-:W-:Y:S01]  /*19f0*/  FADD R10, R10, R21 ;  /* 0x000000150a0a7221 */ /* 0x000fe20000000000 */
[C---:B------:R-:W-:Y:S01]  /*1a00*/  IMAD.U32 R21, R29.reuse, 0x10000, RZ ;  /* 0x000100001d157824 */ /* 0x040fe200078e00ff */
[----:B------:R-:W-:Y:S01]  /*1a10*/  FADD R37, R12, R37 ;  /* 0x000000250c257221 */ /* 0x000fe20000000000 */
[----:B0-----:R-:W-:Y:S01]  /*1a20*/  FMUL R20, R6, R20 ;  /* 0x0000001406147220 */ /* 0x001fe20000400000 */
[----:B------:R-:W-:Y:S01]  /*1a30*/  IMAD.U32 R8, R8, 0x10000, RZ ;  /* 0x0001000008087824 */ /* 0x000fe200078e00ff */
[----:B------:R-:W-:-:S02]  /*1a40*/  PRMT R29, R29, 0x7632, R29 ;  /* 0x000076321d1d7816 */ /* 0x000fc4000000001d */
[----:B------:R-:W-:Y:S01]  /*1a50*/  FFMA R31, R20, R31, R37 ;  /* 0x0000001f141f7223 */ /* 0x000fe20000000025 */
[--C-:B------:R-:W-:Y:S01]  /*1a60*/  FADD R11, R11, R8.reuse ;  /* 0x000000080b0b7221 */ /* 0x100fe20000000000 */
[----:B------:R-:W-:Y:S01]  /*1a70*/  PRMT R8, R25, 0x7632, R8 ;  /* 0x0000763219087816 */ /* 0x000fe20000000008 */
[----:B------:R-:W-:Y:S01]  /*1a80*/  IMAD.U32 R20, R29, 0x10000, RZ ;  /* 0x000100001d147824 */ /* 0x000fe200078e00ff */
[----:B------:R-:W-:Y:S02]  /*1a90*/  PRMT R24, R24, 0x7632, R24 ;  /* 0x0000763218187816 */ /* 0x000fe40000000018 */
[----:B------:R-:W-:Y:S01]  /*1aa0*/  SHF.L.U32 R12, R25, 0x10, RZ ;  /* 0x00000010190c7819 */ /* 0x000fe200000006ff */
[----:B------:R-:W-:Y:S01]  /*1ab0*/  FADD R15, R15, R20 ;  /* 0x000000140f0f7221 */ /* 0x000fe20000000000 */
[----:B------:R-:W-:Y:S01]  /*1ac0*/  PRMT R28, R28, 0x7632, R28 ;  /* 0x000076321c1c7816 */ /* 0x000fe2000000001c */
[----:B------:R-:W-:Y:S02]  /*1ad0*/  IMAD.U32 R20, R8, 0x10000, RZ ;  /* 0x0001000008147824 */ /* 0x000fe400078e00ff */
[----:B------:R-:W-:Y:S01]  /*1ae0*/  IMAD.U32 R24, R24, 0x10000, RZ ;  /* 0x0001000018187824 */ /* 0x000fe200078e00ff */
[----:B------:R-:W-:Y:S01]  /*1af0*/  FADD R29, -R3, R12 ;  /* 0x0000000c031d7221 */ /* 0x000fe20000000100 */
[----:B------:R-:W-:Y:S01]  /*1b00*/  FADD R8, R9, 1 ;  /* 0x3f80000009087421 */ /* 0x000fe20000000000 */
[----:B------:R-:W-:Y:S01]  /*1b10*/  IMAD.U32 R28, R28, 0x10000, RZ ;  /* 0x000100001c1c7824 */ /* 0x000fe200078e00ff */
[C---:B------:R-:W-:Y:S01]  /*1b20*/  FADD R25, -R3.reuse, R20 ;  /* 0x0000001403197221 */ /* 0x040fe20000000100 */
[----:B------:R-:W-:Y:S01]  /*1b30*/  FADD R9, -R3, R24 ;  /* 0x0000001803097221 */ /* 0x000fe20000000100 */
[----:B------:R-:W-:Y:S01]  /*1b40*/  FADD R14, R14, R21 ;  /* 0x000000150e0e7221 */ /* 0x000fe20000000000 */
[----:B------:R-:W-:Y:S01]  /*1b50*/  FADD R21, R10, 1 ;  /* 0x3f8000000a157421 */ /* 0x000fe20000000000 */
[C---:B------:R-:W-:Y:S01]  /*1b60*/  FMUL R29, R6.reuse, R29 ;  /* 0x0000001d061d7220 */ /* 0x040fe20000400000 */
[----:B------:R-:W-:Y:S01]  /*1b70*/  FADD R13, R13, R28 ;  /* 0x0000001c0d0d7221 */ /* 0x000fe20000000000 */
[----:B------:R-:W-:Y:S01]  /*1b80*/  FADD R11, R11, 1 ;  /* 0x3f8000000b0b7421 */ /* 0x000fe20000000000 */
[C---:B------:R-:W-:Y:S01]  /*1b90*/  FMUL R10, R6.reuse, R25 ;  /* 0x00000019060a7220 */ /* 0x040fe20000400000 */
[----:B------:R-:W-:Y:S01]  /*1ba0*/  FMUL R12, R6, R9 ;  /* 0x00000009060c7220 */ /* 0x000fe20000400000 */
[----:B------:R-:W-:-:S02]  /*1bb0*/  FFMA R21, R29, R21, R14 ;  /* 0x000000151d157223 */ /* 0x000fc4000000000e */
[----:B------:R-:W-:Y:S01]  /*1bc0*/  FFMA R15, R10, R11, R15 ;  /* 0x0000000b0a0f7223 */ /* 0x000fe2000000000f */
[----:B------:R-:W-:Y:S02]  /*1bd0*/  FFMA R12, R12, R8, R13 ;  /* 0x000000080c0c7223 */ /* 0x000fe4000000000d */
[----:B------:R-:W-:Y:S01]  /*1be0*/  FSETP.GEU.AND P3, PT, R0, R21, PT ;  /* 0x000000150000720b */ /* 0x000fe20003f6e000 */
[----:B------:R-:W-:Y:S01]  /*1bf0*/  IMAD.WIDE R10, R35, R33, c[0x0][0x1a8] ;  /* 0x00006a00230a7625 */ /* 0x000fe200078e0221 */
[----:B------:R-:W-:Y:S02]  /*1c00*/  F2FP.BF16.PACK_AB R9, R15, R21 ;  /* 0x000000150f09723e */ /* 0x000fe400000010ff */
[-C--:B------:R-:W-:Y:S02]  /*1c10*/  F2FP.BF16.PACK_AB R8, R12, R31.reuse ;  /* 0x0000001f0c08723e */ /* 0x080fe400000010ff */
[----:B------:R-:W-:Y:S02]  /*1c20*/  FSETP.GEU.AND P4, PT, R16, R31, PT ;  /* 0x0000001f1000720b */ /* 0x000fe40003f8e000 */
[----:B------:R-:W-:-:S02]  /*1c30*/  FSEL R13, R0, R21, !P3 ;  /* 0x00000015000d7208 */ /* 0x000fc40005800000 */
[----:B------:R-:W-:Y:S01]  /*1c40*/  FSETP.GT.AND P3, PT, R36, R31, PT ;  /* 0x0000001f2400720b */ /* 0x000fe20003f64000 */
[----:B------:R0:W-:Y:S01]  /*1c50*/  @!P1 STG.E.64 [R10.64], R8 ;  /* 0x000000080a009986 */ /* 0x0001e2000c101b08 */
[----:B------:R-:W-:-:S04]  /*1c60*/  FSETP.GT.AND P5, PT, R4, R21, PT ;  /* 0x000000150400720b */ /* 0x000fc80003fa4000 */
[----:B------:R-:W-:Y:S02]  /*1c70*/  FSEL R21, R4, R21, P5 ;  /* 0x0000001504157208 */ /* 0x000fe40002800000 */
[C---:B------:R-:W-:Y:S02]  /*1c80*/  FSETP.NAN.AND P5, PT, R16.reuse, R16, PT ;  /* 0x000000101000720b */ /* 0x040fe40003fa8000 */
[-C--:B0-----:R-:W-:Y:S02]  /*1c90*/  FSEL R9, R16, R31.reuse, !P4 ;  /* 0x0000001f10097208 */ /* 0x081fe40006000000 */
[C---:B------:R-:W-:Y:S02]  /*1ca0*/  FSETP.NAN.AND P4, PT, R36.reuse, R36, PT ;  /* 0x000000242400720b */ /* 0x040fe40003f88000 */
[----:B------:R-:W-:-:S04]  /*1cb0*/  FSEL R31, R36, R31, P3 ;  /* 0x0000001f241f7208 */ /* 0x000fc80001800000 */
[----:B------:R-:W-:Y:S02]  /*1cc0*/  @!P1 FSEL R36, R36, R31, P4 ;  /* 0x0000001f24249208 */ /* 0x000fe40002000000 */
[----:B------:R-:W-:Y:S02]  /*1cd0*/  FSETP.GEU.AND P4, PT, R34, R15, PT ;  /* 0x0000000f2200720b */ /* 0x000fe40003f8e000 */
[----:B------:R-:W-:Y:S02]  /*1ce0*/  @!P1 FSEL R16, R16, R9, P5 ;  /* 0x0000000910109208 */ /* 0x000fe40002800000 */
[----:B------:R-:W-:Y:S02]  /*1cf0*/  @!P1 FSEL R4, R4, R21, P0 ;  /* 0x0000001504049208 */ /* 0x000fe40000000000 */
[----:B------:R-:W-:Y:S02]  /*1d00*/  FSETP.GEU.AND P5, PT, R5, R12, PT ;  /* 0x0000000c0500720b */ /* 0x000fe40003fae000 */
[----:B------:R-:W-:-:S02]  /*1d10*/  FSEL R9, R34, R15, !P4 ;  /* 0x0000000f22097208 */ /* 0x000fc40006000000 */
[----:B------:R-:W-:Y:S02]  /*1d20*/  FSETP.GT.AND P0, PT, R7, R15, PT ;  /* 0x0000000f0700720b */ /* 0x000fe40003f04000 */
[-C--:B------:R-:W-:Y:S02]  /*1d30*/  FSETP.GT.AND P4, PT, R17, R12.reuse, PT ;  /* 0x0000000c1100720b */ /* 0x080fe40003f84000 */
[----:B------:R-:W-:Y:S02]  /*1d40*/  FSEL R8, R5, R12, !P5 ;  /* 0x0000000c05087208 */ /* 0x000fe40006800000 */
[----:B------:R-:W-:Y:S02]  /*1d50*/  @!P1 FSEL R0, R0, R13, P2 ;  /* 0x0000000d00009208 */ /* 0x000fe40001000000 */
[----:B------:R-:W-:Y:S02]  /*1d60*/  FSEL R10, R7, R15, P0 ;  /* 0x0000000f070a7208 */ /* 0x000fe40000000000 */
[----:B------:R-:W-:-:S02]  /*1d70*/  IADD3 R22, P5, R22, 0x20, RZ ;  /* 0x0000002016167810 */ /* 0x000fc40007fbe0ff */
[----:B------:R-:W-:Y:S02]  /*1d80*/  FSEL R12, R17, R12, P4 ;  /* 0x0000000c110c7208 */ /* 0x000fe40002000000 */
[C---:B------:R-:W-:Y:S02]  /*1d90*/  FSETP.NAN.AND P3, PT, R34.reuse, R34, PT ;  /* 0x000000222200720b */ /* 0x040fe40003f68000 */
[----:B------:R-:W-:Y:S02]  /*1da0*/  FSETP.NAN.AND P2, PT, R7, R7, PT ;  /* 0x000000070700720b */ /* 0x000fe40003f48000 */
[----:B------:R-:W-:Y:S02]  /*1db0*/  FSETP.NAN.AND P0, PT, R5, R5, PT ;  /* 0x000000050500720b */ /* 0x000fe40003f08000 */
[----:B------:R-:W-:Y:S01]  /*1dc0*/  FSETP.NAN.AND P4, PT, R17, R17, PT ;  /* 0x000000111100720b */ /* 0x000fe20003f88000 */
[----:B------:R-:W-:Y:S01]  /*1dd0*/  IMAD.X R23, RZ, RZ, R23, P5 ;  /* 0x000000ffff177224 */ /* 0x000fe200028e0617 */
[----:B------:R-:W-:-:S02]  /*1de0*/  @!P1 FSEL R34, R34, R9, P3 ;  /* 0x0000000922229208 */ /* 0x000fc40001800000 */
[----:B------:R-:W-:Y:S02]  /*1df0*/  @!P1 FSEL R7, R7, R10, P2 ;  /* 0x0000000a07079208 */ /* 0x000fe40001000000 */
[----:B------:R-:W-:Y:S02]  /*1e00*/  @!P1 FSEL R5, R5, R8, P0 ;  /* 0x0000000805059208 */ /* 0x000fe40000000000 */
[----:B------:R-:W-:Y:S01]  /*1e10*/  @!P1 FSEL R17, R17, R12, P4 ;  /* 0x0000000c11119208 */ /* 0x000fe20002000000 */
[----:B------:R-:W-:Y:S05]  /*1e20*/  @P6 BRA `(.L_x_1) ;  /* 0xfffff9e000006947 */ /* 0x000fea000383ffff */
[C---:B------:R-:W-:Y:S01]  /*1e30*/  FSETP.NAN.AND P0, PT, R16.reuse, R16, PT ;  /* 0x000000101000720b */ /* 0x040fe20003f08000 */
[----:B------:R-:W-:Y:S01]  /*1e40*/  UMOV UR4, 0xfffffff8 ;  /* 0xfffffff800047882 */ /* 0x000fe20000000000 */
[CC--:B------:R-:W-:Y:S01]  /*1e50*/  FSETP.GEU.AND P2, PT, R16.reuse, R5.reuse, PT ;  /* 0x000000051000720b */ /* 0x0c0fe20003f4e000 */
[----:B------:R-:W-:Y:S01]  /*1e60*/  UMOV UR5, 0xffffffff ;  /* 0xffffffff00057882 */ /* 0x000fe20000000000 */
[----:B------:R-:W-:Y:S02]  /*1e70*/  FSEL R5, R16, R5, P0 ;  /* 0x0000000510057208 */ /* 0x000fe40000000000 */
[----:B------:R-:W-:-:S02]  /*1e80*/  FSETP.GT.AND P0, PT, R36, R17, PT ;  /* 0x000000112400720b */ /* 0x000fc40003f04000 */
[----:B------:R-:W-:Y:S02]  /*1e90*/  FSEL R5, R16, R5, !P2 ;  /* 0x0000000510057208 */ /* 0x000fe40005000000 */
[C---:B------:R-:W-:Y:S02]  /*1ea0*/  FSETP.NAN.AND P2, PT, R36.reuse, R36, PT ;  /* 0x000000242400720b */ /* 0x040fe40003f48000 */
[----:B------:R-:W-:Y:S02]  /*1eb0*/  FSETP.GEU.AND P3, PT, R5, R0, PT ;  /* 0x000000000500720b */ /* 0x000fe40003f6e000 */
[C---:B------:R-:W-:Y:S02]  /*1ec0*/  FSEL R17, R36.reuse, R17, P2 ;  /* 0x0000001124117208 */ /* 0x040fe40001000000 */
[----:B------:R-:W-:Y:S02]  /*1ed0*/  SHF.R.U32.HI R8, RZ, 0x1, R2 ;  /* 0x00000001ff087819 */ /* 0x000fe40000011602 */
[----:B------:R-:W-:-:S02]  /*1ee0*/  FSEL R17, R36, R17, P0 ;  /* 0x0000001124117208 */ /* 0x000fc40000000000 */
[----:B------:R-:W-:Y:S02]  /*1ef0*/  FSETP.NAN.AND P0, PT, R5, R5, PT ;  /* 0x000000050500720b */ /* 0x000fe40003f08000 */
[----:B------:R-:W-:Y:S02]  /*1f00*/  FSETP.GT.AND P2, PT, R17, R4, PT ;  /* 0x000000041100720b */ /* 0x000fe40003f44000 */
[----:B------:R-:W-:Y:S02]  /*1f10*/  SGXT.U32 R8, R8, 0x6 ;  /* 0x000000060808781a */ /* 0x000fe40000000000 */
[----:B------:R-:W-:Y:S02]  /*1f20*/  @P3 FSEL R5, R5, R0, P0 ;  /* 0x0000000005053208 */ /* 0x000fe40000000000 */
[----:B------:R-:W-:Y:S02]  /*1f30*/  FSETP.NAN.AND P0, PT, R17, R17, PT ;  /* 0x000000111100720b */ /* 0x000fe40003f08000 */
[----:B------:R-:W-:-:S05]  /*1f40*/  FSETP.GEU.AND P3, PT, R5, R34, PT ;  /* 0x000000220500720b */ /* 0x000fca0003f6e000 */
[----:B------:R-:W-:Y:S02]  /*1f50*/  @!P2 FSEL R17, R17, R4, P0 ;  /* 0x000000041111a208 */ /* 0x000fe40000000000 */
[----:B------:R-:W-:Y:S02]  /*1f60*/  FSETP.NAN.AND P0, PT, R5, R5, PT ;  /* 0x000000050500720b */ /* 0x000fe40003f08000 */
[----:B------:R-:W-:-:S04]  /*1f70*/  FSETP.GT.AND P2, PT, R17, R7, PT ;  /* 0x000000071100720b */ /* 0x000fc80003f44000 */
[----:B------:R-:W-:Y:S02]  /*1f80*/  @P3 FSEL R5, R5, R34, P0 ;  /* 0x0000002205053208 */ /* 0x000fe40000000000 */
[----:B------:R-:W-:-:S03]  /*1f90*/  FSETP.NAN.AND P0, PT, R17, R17, PT ;  /* 0x000000111100720b */ /* 0x000fc60003f08000 */
[----:B------:R-:W0:Y:S04]  /*1fa0*/  SHFL.BFLY PT, R0, R5, 0x1, 0x1f ;  /* 0x0c201f0005007f89 */ /* 0x000e2800000e0000 */
[----:B------:R-:W-:Y:S02]  /*1fb0*/  @!P2 FSEL R17, R17, R7, P0 ;  /* 0x000000071111a208 */ /* 0x000fe40000000000 */
[----:B------:R-:W-:Y:S02]  /*1fc0*/  FSETP.NAN.AND P0, PT, R5, R5, PT ;  /* 0x000000050500720b */ /* 0x000fe40003f08000 */
[----:B------:R-:W-:Y:S01]  /*1fd0*/  FSETP.NAN.AND P2, PT, R17, R17, PT ;  /* 0x000000111100720b */ /* 0x000fe20003f48000 */
[----:B------:R-:W1:Y:S01]  /*1fe0*/  SHFL.BFLY PT, R4, R17, 0x1, 0x1f ;  /* 0x0c201f0011047f89 */ /* 0x000e6200000e0000 */
[----:B0-----:R-:W-:-:S09]  /*1ff0*/  FSETP.GEU.AND P3, PT, R5, R0, PT ;  /* 0x000000000500720b */ /* 0x001fd20003f6e000 */
[----:B------:R-:W-:-:S04]  /*2000*/  @!P0 FSEL R5, R5, R0, !P3 ;  /* 0x0000000005058208 */ /* 0x000fc80005800000 */
[----:B------:R-:W-:Y:S01]  /*2010*/  FSETP.GE.AND P3, PT, R5, RZ, PT ;  /* 0x000000ff0500720b */ /* 0x000fe20003f66000 */
[----:B------:R0:W-:Y:S04]  /*2020*/  STS [R8.X4], R5 ;  /* 0x0000000508007388 */ /* 0x0001e80000004800 */
[----:B------:R-:W-:Y:S01]  /*2030*/  BAR.SYNC.DEFER_BLOCKING 0x0 ;  /* 0x0000000000007b1d */ /* 0x000fe20000010000 */
[-C--:B-1----:R-:W-:Y:S02]  /*2040*/  FSETP.GT.AND P0, PT, R17, R4.reuse, PT ;  /* 0x000000041100720b */ /* 0x082fe40003f04000 */
[----:B------:R-:W-:Y:S02]  /*2050*/  FSEL R0, R5, RZ, !P3 ;  /* 0x000000ff05007208 */ /* 0x000fe40005800000 */
[----:B------:R-:W-:-:S03]  /*2060*/  @!P2 FSEL R17, R17, R4, P0 ;  /* 0x000000041111a208 */ /* 0x000fc60000000000 */
[----:B------:R-:W-:Y:S01]  /*2070*/  FADD R4, RZ, -R0 ;  /* 0x80000000ff047221 */ /* 0x000fe20000000000 */
[----:B------:R-:W-:-:S04]  /*2080*/  FSETP.GTU.AND P0, PT, R17, RZ, PT ;  /* 0x000000ff1100720b */ /* 0x000fc80003f0c000 */
[----:B------:R-:W-:Y:S02]  /*2090*/  FSETP.NAN.AND P2, PT, R4, R4, PT ;  /* 0x000000040400720b */ /* 0x000fe40003f48000 */
[----:B------:R-:W-:-:S04]  /*20a0*/  FSEL R7, R17, RZ, P0 ;  /* 0x000000ff11077208 */ /* 0x000fc80000000000 */
[CC--:B------:R-:W-:Y:S01]  /*20b0*/  FSETP.GT.AND P0, PT, R4.reuse, R7.reuse, PT ;  /* 0x000000070400720b */ /* 0x0c0fe20003f04000 */
[----:B------:R-:W-:Y:S06]  /*20c0*/  LDS R0, [R32.X4] ;  /* 0x0000000020007984 */ /* 0x000fec0000004800 */
[----:B------:R-:W-:Y:S01]  /*20d0*/  @!P2 FSEL R4, R4, R7, P0 ;  /* 0x000000070404a208 */ /* 0x000fe20000000000 */
[----:B------:R-:W-:Y:S01]  /*20e0*/  IMAD.MOV.U32 R7, RZ, RZ, 0x3e800000 ;  /* 0x3e800000ff077424 */ /* 0x000fe200078e00ff */
[----:B------:R-:W-:Y:S03]  /*20f0*/  BAR.SYNC.DEFER_BLOCKING 0x0 ;  /* 0x0000000000007b1d */ /* 0x000fe60000010000 */
[----:B------:R-:W-:Y:S01]  /*2100*/  FMUL R6, R4, 0.0078740157186985015869 ;  /* 0x3c01020404067820 */ /* 0x000fe20000400000 */
[----:B0-----:R-:W-:-:S04]  /*2110*/  IMAD.WIDE R4, R26, R33, c[0x0][0x1b8] ;  /* 0x00006e001a047625 */ /* 0x001fc800078e0221 */
[C---:B------:R-:W-:Y:S02]  /*2120*/  FSETP.GT.AND P0, PT, R6.reuse, 9.9999997473787516356e-06, PT ;  /* 0x3727c5ac0600780b */ /* 0x040fe40003f04000 */
[----:B------:R-:W-:-:S11]  /*2130*/  FSETP.NAN.AND P2, PT, R6, R6, PT ;  /* 0x000000060600720b */ /* 0x000fd60003f48000 */
[----:B------:R-:W-:Y:S02]  /*2140*/  @!P0 FSEL R6, R6, 9.9999997473787516356e-06, P2 ;  /* 0x3727c5ac06068808 */ /* 0x000fe40001000000 */
[----:B------:R-:W-:Y:S01]  /*2150*/  LOP3.LUT P0, RZ, R2, 0x40, RZ, 0xc0, !PT ;  /* 0x0000004002ff7812 */ /* 0x000fe2000780c0ff */
[----:B------:R-:W-:Y:S04]  /*2160*/  STS [R8.X4], R17 ;  /* 0x0000001108007388 */ /* 0x000fe80000004800 */
[----:B------:R-:W-:Y:S01]  /*2170*/  BAR.SYNC.DEFER_BLOCKING 0x0 ;  /* 0x0000000000007b1d */ /* 0x000fe20000010000 */
[C---:B------:R-:W-:Y:S02]  /*2180*/  FSETP.GT.AND P2, PT, |R6|.reuse, 8.50705917302346158658e+37, PT ;  /* 0x7e8000000600780b */ /* 0x040fe40003f44200 */
[----:B------:R-:W-:-:S02]  /*2190*/  FSETP.GEU.AND P3, PT, |R6|, 1.175494350822287508e-38, PT ;  /* 0x008000000600780b */ /* 0x000fc40003f6e200 */
[----:B------:R-:W-:Y:S02]  /*21a0*/  ISETP.LT.AND P0, PT, R26, 0xe10, !P0 ;  /* 0x00000e101a00780c */ /* 0x000fe40004701270 */
[----:B------:R-:W-:-:S07]  /*21b0*/  FSEL R7, R7, 1, P2 ;  /* 0x3f80000007077808 */ /* 0x000fce0001000000 */
[----:B------:R-:W-:Y:S02]  /*21c0*/  @P2 FMUL R6, R6, 0.25 ;  /* 0x3e80000006062820 */ /* 0x000fe40000400000 */
[----:B------:R-:W-:Y:S02]  /*21d0*/  @!P3 FMUL R7, R7, 16777216 ;  /* 0x4b8000000707b820 */ /* 0x000fe40000400000 */
[----:B------:R-:W-:Y:S01]  /*21e0*/  @!P3 FMUL R6, R6, 16777216 ;  /* 0x4b8000000606b820 */ /* 0x000fe20000400000 */
[----:B------:R-:W0:Y:S05]  /*21f0*/  LDS R3, [R32.X4] ;  /* 0x0000000020037984 */ /* 0x000e2a0000004800 */
[----:B------:R-:W1:Y:S02]  /*2200*/  MUFU.RCP R6, R6 ;  /* 0x0000000600067308 */ /* 0x000e640000001000 */
[----:B-1----:R-:W-:Y:S01]  /*2210*/  FMUL R9, R6, R7 ;  /* 0x0000000706097220 */ /* 0x002fe20000400000 */
[----:B0-----:R-:W-:Y:S01]  /*2220*/  F2FP.BF16.PACK_AB R0, R3, R0 ;  /* 0x000000000300723e */ /* 0x001fe200000010ff */
[----:B------:R-:W-:-:S03]  /*2230*/  IMAD.WIDE R2, R26, R33, c[0x0][0x1b0] ;  /* 0x00006c001a027625 */ /* 0x000fc600078e0221 */
[----:B------:R-:W-:Y:S02]  /*2240*/  PRMT R8, R0, 0x7632, R8 ;  /* 0x0000763200087816 */ /* 0x000fe40000000008 */
[----:B------:R0:W-:Y:S04]  /*2250*/  @P0 STG.E.U16 [R2.64], R0 ;  /* 0x0000000002000986 */ /* 0x0001e8000c101508 */
[----:B------:R0:W-:Y:S02]  /*2260*/  @P0 STG.E.U16 [R4.64], R8 ;  /* 0x0000000804000986 */ /* 0x0001e4000c101508 */
.L_x_2:
[----:B------:R-:W-:Y:S01]  /*2270*/  UIADD3 UR4, UP0, UR4, 0x8, URZ ;  /* 0x0000000804047890 */ /* 0x000fe2000ff1e03f */
[----:B0-----:R-:W-:Y:S01]  /*2280*/  MOV R3, 0x2 ;  /* 0x0000000200037802 */ /* 0x001fe20000000f00 */
[----:B------:R-:W-:-:S04]  /*2290*/  CS2R R4, SRZ ;  /* 0x0000000000047805 */ /* 0x000fc8000001ff00 */
[----:B------:R-:W-:-:S05]  /*22a0*/  IADD3 R10, R27, UR4, RZ ;  /* 0x000000041b0a7c10 */ /* 0x000fca000fffe0ff */
[----:B------:R-:W-:-:S05]  /*22b0*/  IMAD.WIDE R2, R10, R3, c[0x0][0x1a8] ;  /* 0x00006a000a027625 */ /* 0x000fca00078e0203 */
[----:B------:R-:W2:Y:S01]  /*22c0*/  @!P1 LDG.E.EF.64 R4, [R2.64] ;  /* 0x0000000802049981 */ /* 0x000ea2000c0e1b00 */
[----:B------:R-:W-:Y:S02]  /*22d0*/  UIADD3.X UR5, URZ, UR5, URZ, UP0, !UPT ;  /* 0x000000053f057290 */ /* 0x000fe400087fe43f */
[----:B------:R-:W-:-:S04]  /*22e0*/  UISETP.GE.U32.AND UP0, UPT, UR4, 0xbf8, UPT ;  /* 0x00000bf80400788c */ /* 0x000fc8000bf06070 */
[----:B------:R-:W-:Y:S01]  /*22f0*/  UISETP.GE.U32.AND.EX UP0, UPT, UR5, URZ, UPT, UP0 ;  /* 0x0000003f0500728c */ /* 0x000fe2000bf06100 */
[C---:B--2---:R-:W-:Y:S01]  /*2300*/  PRMT R0, R4.reuse, 0x7632, R0 ;  /* 0x0000763204007816 */ /* 0x044fe20000000000 */
[----:B------:R-:W-:-:S04]  /*2310*/  IMAD.U32 R4, R4, 0x10000, RZ ;  /* 0x0001000004047824 */ /* 0x000fc800078e00ff */
[----:B------:R-:W-:Y:S01]  /*2320*/  IMAD.U32 R0, R0, 0x10000, RZ ;  /* 0x0001000000007824 */ /* 0x000fe200078e00ff */
[----:B------:R-:W-:-:S03]  /*2330*/  FMUL R4, R9, R4 ;  /* 0x0000000409047220 */ /* 0x000fc60000400000 */
[----:B------:R-:W-:Y:S01]  /*2340*/  FMUL R6, R9, R0 ;  /* 0x0000000009067220 */ /* 0x000fe20000400000 */
[C---:B------:R-:W-:Y:S01]  /*2350*/  IMAD.U32 R0, R5.reuse, 0x10000, RZ ;  /* 0x0001000005007824 */ /* 0x040fe200078e00ff */
[----:B------:R-:W-:Y:S01]  /*2360*/  PRMT R5, R5, 0x7632, R5 ;  /* 0x0000763205057816 */ /* 0x000fe20000000005 */
[----:B------:R-:W0:Y:S02]  /*2370*/  FRND R4, R4 ;  /* 0x0000000400047307 */ /* 0x000e240000201000 */
[----:B------:R-:W-:Y:S02]  /*2380*/  FMUL R0, R9, R0 ;  /* 0x0000000009007220 */ /* 0x000fe40000400000 */
[----:B------:R-:W-:-:S04]  /*2390*/  IMAD.U32 R5, R5, 0x10000, RZ ;  /* 0x0001000005057824 */ /* 0x000fc800078e00ff */
[----:B------:R-:W1:Y:S01]  /*23a0*/  FRND R6, R6 ;  /* 0x0000000600067307 */ /* 0x000e620000201000 */
[----:B------:R-:W-:-:S07]  /*23b0*/  FMUL R5, R9, R5 ;  /* 0x0000000509057220 */ /* 0x000fce0000400000 */
[----:B------:R-:W2:Y:S01]  /*23c0*/  FRND R0, R0 ;  /* 0x0000000000007307 */ /* 0x000ea20000201000 */
[C---:B0-----:R-:W-:Y:S02]  /*23d0*/  FSETP.GT.AND P2, PT, R4.reuse, -127, PT ;  /* 0xc2fe00000400780b */ /* 0x041fe40003f44000 */
[----:B------:R-:W-:-:S05]  /*23e0*/  FSETP.NAN.AND P4, PT, R4, R4, PT ;  /* 0x000000040400720b */ /* 0x000fca0003f88000 */
[----:B------:R-:W0:Y:S01]  /*23f0*/  FRND R5, R5 ;  /* 0x0000000500057307 */ /* 0x000e220000201000 */
[----:B-1----:R-:W-:-:S05]  /*2400*/  FSETP.GT.AND P3, PT, R6, -127, PT ;  /* 0xc2fe00000600780b */ /* 0x002fca0003f64000 */
[----:B------:R-:W-:Y:S02]  /*2410*/  @!P2 FSEL R4, R4, -127, P4 ;  /* 0xc2fe00000404a808 */ /* 0x000fe40002000000 */
[----:B--2---:R-:W-:Y:S02]  /*2420*/  FSETP.GT.AND P0, PT, R0, -127, PT ;  /* 0xc2fe00000000780b */ /* 0x004fe40003f04000 */
[C---:B------:R-:W-:Y:S01]  /*2430*/  FSETP.NAN.AND P4, PT, R6.reuse, R6, PT ;  /* 0x000000060600720b */ /* 0x040fe20003f88000 */
[----:B------:R-:W-:Y:S03]  /*2440*/  F2I.S16.TRUNC.NTZ R3, R4 ;  /* 0x0000000400037305 */ /* 0x000fe6000020e900 */
[----:B------:R-:W-:Y:S02]  /*2450*/  @!P3 FSEL R6, R6, -127, P4 ;  /* 0xc2fe00000606b808 */ /* 0x000fe40002000000 */
[----:B0-----:R-:W-:-:S02]  /*2460*/  FSETP.GT.AND P2, PT, R5, -127, PT ;  /* 0xc2fe00000500780b */ /* 0x001fc40003f44000 */
[----:B------:R-:W-:Y:S01]  /*2470*/  FSETP.NAN.AND P3, PT, R0, R0, PT ;  /* 0x000000000000720b */ /* 0x000fe20003f68000 */
[----:B------:R-:W0:Y:S01]  /*2480*/  F2I.S16.TRUNC.NTZ R2, R6 ;  /* 0x0000000600027305 */ /* 0x000e22000020e900 */
[----:B------:R-:W-:Y:S02]  /*2490*/  FSETP.GEU.AND P6, PT, R6, 127, PT ;  /* 0x42fe00000600780b */ /* 0x000fe40003fce000 */
[----:B------:R-:W-:Y:S02]  /*24a0*/  @!P0 FSEL R0, R0, -127, P3 ;  /* 0xc2fe000000008808 */ /* 0x000fe40001800000 */
[----:B------:R-:W-:Y:S02]  /*24b0*/  FSETP.NAN.AND P0, PT, R5, R5, PT ;  /* 0x000000050500720b */ /* 0x000fe40003f08000 */
[----:B------:R-:W-:Y:S01]  /*24c0*/  FSETP.GEU.AND P4, PT, R4, 127, PT ;  /* 0x42fe00000400780b */ /* 0x000fe20003f8e000 */
[----:B------:R1:W-:Y:S01]  /*24d0*/  F2I.S16.TRUNC.NTZ R8, R0 ;  /* 0x0000000000087305 */ /* 0x0003e2000020e900 */
[----:B------:R-:W-:-:S02]  /*24e0*/  FSETP.NAN.AND P5, PT, R6, R6, PT ;  /* 0x000000060600720b */ /* 0x000fc40003fa8000 */
[----:B------:R-:W-:Y:S02]  /*24f0*/  @!P2 FSEL R5, R5, -127, P0 ;  /* 0xc2fe00000505a808 */ /* 0x000fe40000000000 */
[----:B------:R-:W-:Y:S02]  /*2500*/  FSETP.GEU.AND P2, PT, R0, 127, PT ;  /* 0x42fe00000000780b */ /* 0x000fe40003f4e000 */
[----:B------:R-:W-:Y:S01]  /*2510*/  FSETP.GEU.AND P0, PT, R5, 127, PT ;  /* 0x42fe00000500780b */ /* 0x000fe20003f0e000 */
[----:B------:R-:W2:Y:S01]  /*2520*/  F2I.S16.TRUNC.NTZ R7, R5 ;  /* 0x0000000500077305 */ /* 0x000ea2000020e900 */
[----:B0-----:R-:W-:Y:S02]  /*2530*/  LOP3.LUT R2, R2, 0xffff, RZ, 0xc0, !PT ;  /* 0x0000ffff02027812 */ /* 0x001fe400078ec0ff */
[----:B------:R-:W-:Y:S02]  /*2540*/  FSETP.NAN.AND P3, PT, R4, R4, PT ;  /* 0x000000040400720b */ /* 0x000fe40003f68000 */
[----:B------:R-:W-:-:S02]  /*2550*/  LOP3.LUT R3, R3, 0xffff, RZ, 0xc0, !PT ;  /* 0x0000ffff03037812 */ /* 0x000fc400078ec0ff */
[----:B------:R-:W-:Y:S02]  /*2560*/  @P6 SEL R2, R2, 0x7f, P5 ;  /* 0x0000007f02026807 */ /* 0x000fe40002800000 */
[----:B------:R-:W-:Y:S02]  /*2570*/  FSETP.NAN.AND P6, PT, R5, R5, PT ;  /* 0x000000050500720b */ /* 0x000fe40003fc8000 */
[----:B------:R-:W-:Y:S02]  /*2580*/  @P4 SEL R3, R3, 0x7f, P3 ;  /* 0x0000007f03034807 */ /* 0x000fe40001800000 */
[----:B------:R-:W-:Y:S02]  /*2590*/  FSETP.NAN.AND P5, PT, R0, R0, PT ;  /* 0x000000000000720b */ /* 0x000fe40003fa8000 */
[----:B-1----:R-:W-:Y:S02]  /*25a0*/  PRMT R0, R3, 0x3340, R2 ;  /* 0x0000334003007816 */ /* 0x002fe40000000002 */
[----:B--2---:R-:W-:-:S02]  /*25b0*/  LOP3.LUT R7, R7, 0xffff, RZ, 0xc0, !PT ;  /* 0x0000ffff07077812 */ /* 0x004fc400078ec0ff */
[----:B------:R-:W-:Y:S02]  /*25c0*/  LOP3.LUT R8, R8, 0xffff, RZ, 0xc0, !PT ;  /* 0x0000ffff08087812 */ /* 0x000fe400078ec0ff */
[----:B------:R-:W-:Y:S02]  /*25d0*/  @P0 SEL R7, R7, 0x7f, P6 ;  /* 0x0000007f07070807 */ /* 0x000fe40003000000 */
[----:B------:R-:W-:Y:S02]  /*25e0*/  SHF.R.S32.HI R3, RZ, 0x1f, R10 ;  /* 0x0000001fff037819 */ /* 0x000fe4000001140a */
[----:B------:R-:W-:Y:S02]  /*25f0*/  IADD3 R2, P0, R10, c[0x0][0x1c0], RZ ;  /* 0x000070000a027a10 */ /* 0x000fe40007f1e0ff */
[----:B------:R-:W-:Y:S02]  /*2600*/  @P2 SEL R8, R8, 0x7f, P5 ;  /* 0x0000007f08082807 */ /* 0x000fe40002800000 */
[----:B------:R-:W-:-:S02]  /*2610*/  IADD3.X R3, R3, c[0x0][0x1c4], RZ, P0, !PT ;  /* 0x0000710003037a10 */ /* 0x000fc400007fe4ff */
[----:B------:R-:W-:Y:S02]  /*2620*/  PLOP3.LUT P0, PT, PT, PT, UP0, 0x40, 0x0 ;  /* 0x000000000000781c */ /* 0x000fe40003f0e808 */
[----:B------:R-:W-:-:S04]  /*2630*/  PRMT R7, R8, 0x3340, R7 ;  /* 0x0000334008077816 */ /* 0x000fc80000000007 */
[----:B------:R-:W-:-:S05]  /*2640*/  PRMT R7, R0, 0x5410, R7 ;  /* 0x0000541000077816 */ /* 0x000fca0000000007 */
[----:B------:R0:W-:Y:S02]  /*2650*/  @!P1 STG.E [R2.64], R7 ;  /* 0x0000000702009986 */ /* 0x0001e4000c101908 */
[----:B------:R-:W-:Y:S05]  /*2660*/  @P0 BRA `(.L_x_2) ;  /* 0xfffffc0000000947 */ /* 0x000fea000383ffff */
[----:B------:R-:W-:Y:S05]  /*2670*/  EXIT ;  /* 0x000000000000794d */ /* 0x000fea0003800000 */
.L_x_3:
[----:B------:R-:W-:-:S00]  /*2680*/  BRA `(.L_x_3) ;  /* 0xfffffff000007947 */ /* 0x000fc0000383ffff */
[----:B------:R-:W-:-:S00]  /*2690*/  NOP ;  /* 0x0000000000007918 */ /* 0x000fc00000000000 */
        /* <DEDUP_REMOVED lines=14> */
.L_x_4:


//--------------------- .nv.global.init           --------------------------
	.section	.nv.global.init,"aw",@progbits
.nv.global.init:
	.type		_$_str,@object
	.size		_$_str,(.L_0 - _$_str)
_$_str:
        /*0000*/ 	.byte	0x5f, 0x5f, 0x43, 0x55, 0x44, 0x41, 0x5f, 0x46, 0x54, 0x5a, 0x00
.L_0:


//--------------------- .nv.shared.triton_red_fused__to_copy_add_amax_amin_clamp_mul_native_layer_norm_reciprocal_10 --------------------------
	.section	.nv.shared.triton_red_fused__to_copy_add_amax_amin_clamp_mul_native_layer_norm_reciprocal_10,"aw",@nobits
	.sectionflags	@""
	.align	16
